//
// Generated by NVIDIA NVVM Compiler
//
// Compiler Build ID: CL-36424714
// Cuda compilation tools, release 13.0, V13.0.88
// Based on NVVM 20.0.0
//

.version 9.0
.target sm_100
.address_size 64

	// .globl	_Z18bubble_sort_chunksPf
// _ZZ12merge_chunksPfS_E4left has been demoted
// _ZZ12merge_chunksPfS_E5right has been demoted

.visible .entry _Z18bubble_sort_chunksPf(
	.param .u64 .ptr .align 1 _Z18bubble_sort_chunksPf_param_0
)
{
	.local .align 16 .b8 	__local_depot0[128];
	.reg .b64 	%SP;
	.reg .b64 	%SPL;
	.reg .pred 	%p<43>;
	.reg .b16 	%rs<11>;
	.reg .b32 	%r<38>;
	.reg .b32 	%f<158>;
	.reg .b64 	%rd<17>;

	mov.u64 	%SPL, __local_depot0;
	ld.param.u64 	%rd9, [_Z18bubble_sort_chunksPf_param_0];
	add.u64 	%rd1, %SPL, 0;
	mov.u32 	%r17, %ctaid.x;
	mov.u32 	%r18, %ntid.x;
	mov.u32 	%r19, %tid.x;
	mad.lo.s32 	%r1, %r17, %r18, %r19;
	setp.gt.s32 	%p1, %r1, 31;
	@%p1 bra 	$L__BB0_76;
	shl.b32 	%r22, %r1, 5;
	cvta.to.global.u64 	%rd11, %rd9;
	mul.wide.s32 	%rd12, %r22, 4;
	add.s64 	%rd2, %rd11, %rd12;
	ld.global.f32 	%f65, [%rd2];
	ld.global.f32 	%f66, [%rd2+4];
	ld.global.f32 	%f67, [%rd2+8];
	ld.global.f32 	%f68, [%rd2+12];
	st.local.v4.f32 	[%rd1], {%f65, %f66, %f67, %f68};
	ld.global.f32 	%f69, [%rd2+16];
	ld.global.f32 	%f70, [%rd2+20];
	ld.global.f32 	%f71, [%rd2+24];
	ld.global.f32 	%f72, [%rd2+28];
	st.local.v4.f32 	[%rd1+16], {%f69, %f70, %f71, %f72};
	ld.global.f32 	%f73, [%rd2+32];
	add.s64 	%rd3, %rd1, 32;
	ld.global.f32 	%f74, [%rd2+36];
	ld.global.f32 	%f75, [%rd2+40];
	ld.global.f32 	%f76, [%rd2+44];
	st.local.v4.f32 	[%rd1+32], {%f73, %f74, %f75, %f76};
	ld.global.f32 	%f77, [%rd2+48];
	ld.global.f32 	%f78, [%rd2+52];
	ld.global.f32 	%f79, [%rd2+56];
	ld.global.f32 	%f80, [%rd2+60];
	st.local.v4.f32 	[%rd1+48], {%f77, %f78, %f79, %f80};
	ld.global.f32 	%f81, [%rd2+64];
	ld.global.f32 	%f82, [%rd2+68];
	ld.global.f32 	%f83, [%rd2+72];
	ld.global.f32 	%f84, [%rd2+76];
	st.local.v4.f32 	[%rd1+64], {%f81, %f82, %f83, %f84};
	ld.global.f32 	%f85, [%rd2+80];
	ld.global.f32 	%f86, [%rd2+84];
	ld.global.f32 	%f87, [%rd2+88];
	ld.global.f32 	%f88, [%rd2+92];
	st.local.v4.f32 	[%rd1+80], {%f85, %f86, %f87, %f88};
	ld.global.f32 	%f89, [%rd2+96];
	ld.global.f32 	%f90, [%rd2+100];
	ld.global.f32 	%f91, [%rd2+104];
	ld.global.f32 	%f92, [%rd2+108];
	st.local.v4.f32 	[%rd1+96], {%f89, %f90, %f91, %f92};
	ld.global.f32 	%f93, [%rd2+112];
	ld.global.f32 	%f94, [%rd2+116];
	ld.global.f32 	%f95, [%rd2+120];
	ld.global.f32 	%f96, [%rd2+124];
	st.local.v4.f32 	[%rd1+112], {%f93, %f94, %f95, %f96};
	mov.b32 	%r33, 0;
	mov.b32 	%r32, 31;
	mov.b16 	%rs9, 0;
	mov.u16 	%rs10, %rs9;
$L__BB0_2:
	add.s32 	%r24, %r33, -16;
	setp.lt.u32 	%p2, %r24, 15;
	mov.b32 	%r36, 0;
	@%p2 bra 	$L__BB0_37;
	and.b32  	%r36, %r32, -16;
	ld.local.f32 	%f129, [%rd1];
	neg.s32 	%r34, %r36;
	mov.u64 	%rd16, %rd3;
$L__BB0_4:
	.pragma "nounroll";
	ld.local.f32 	%f130, [%rd16+-28];
	setp.leu.f32 	%p3, %f129, %f130;
	@%p3 bra 	$L__BB0_6;
	st.local.v2.f32 	[%rd16+-32], {%f130, %f129};
	mov.f32 	%f130, %f129;
$L__BB0_6:
	ld.local.f32 	%f131, [%rd16+-24];
	setp.leu.f32 	%p4, %f130, %f131;
	@%p4 bra 	$L__BB0_8;
	st.local.f32 	[%rd16+-28], %f131;
	st.local.f32 	[%rd16+-24], %f130;
	mov.f32 	%f131, %f130;
$L__BB0_8:
	ld.local.f32 	%f132, [%rd16+-20];
	setp.leu.f32 	%p5, %f131, %f132;
	@%p5 bra 	$L__BB0_10;
	st.local.v2.f32 	[%rd16+-24], {%f132, %f131};
	mov.f32 	%f132, %f131;
$L__BB0_10:
	ld.local.f32 	%f133, [%rd16+-16];
	setp.leu.f32 	%p6, %f132, %f133;
	@%p6 bra 	$L__BB0_12;
	st.local.f32 	[%rd16+-20], %f133;
	st.local.f32 	[%rd16+-16], %f132;
	mov.f32 	%f133, %f132;
$L__BB0_12:
	ld.local.f32 	%f134, [%rd16+-12];
	setp.leu.f32 	%p7, %f133, %f134;
	@%p7 bra 	$L__BB0_14;
	st.local.v2.f32 	[%rd16+-16], {%f134, %f133};
	mov.f32 	%f134, %f133;
$L__BB0_14:
	ld.local.f32 	%f135, [%rd16+-8];
	setp.leu.f32 	%p8, %f134, %f135;
	@%p8 bra 	$L__BB0_16;
	st.local.f32 	[%rd16+-12], %f135;
	st.local.f32 	[%rd16+-8], %f134;
	mov.f32 	%f135, %f134;
$L__BB0_16:
	ld.local.f32 	%f136, [%rd16+-4];
	setp.leu.f32 	%p9, %f135, %f136;
	@%p9 bra 	$L__BB0_18;
	st.local.v2.f32 	[%rd16+-8], {%f136, %f135};
	mov.f32 	%f136, %f135;
$L__BB0_18:
	ld.local.f32 	%f137, [%rd16];
	setp.leu.f32 	%p10, %f136, %f137;
	@%p10 bra 	$L__BB0_20;
	st.local.f32 	[%rd16+-4], %f137;
	st.local.f32 	[%rd16], %f136;
	mov.f32 	%f137, %f136;
$L__BB0_20:
	ld.local.f32 	%f138, [%rd16+4];
	setp.leu.f32 	%p11, %f137, %f138;
	@%p11 bra 	$L__BB0_22;
	st.local.v2.f32 	[%rd16], {%f138, %f137};
	mov.f32 	%f138, %f137;
$L__BB0_22:
	ld.local.f32 	%f139, [%rd16+8];
	setp.leu.f32 	%p12, %f138, %f139;
	@%p12 bra 	$L__BB0_24;
	st.local.f32 	[%rd16+4], %f139;
	st.local.f32 	[%rd16+8], %f138;
	mov.f32 	%f139, %f138;
$L__BB0_24:
	ld.local.f32 	%f140, [%rd16+12];
	setp.leu.f32 	%p13, %f139, %f140;
	@%p13 bra 	$L__BB0_26;
	st.local.v2.f32 	[%rd16+8], {%f140, %f139};
	mov.f32 	%f140, %f139;
$L__BB0_26:
	ld.local.f32 	%f141, [%rd16+16];
	setp.leu.f32 	%p14, %f140, %f141;
	@%p14 bra 	$L__BB0_28;
	st.local.f32 	[%rd16+12], %f141;
	st.local.f32 	[%rd16+16], %f140;
	mov.f32 	%f141, %f140;
$L__BB0_28:
	ld.local.f32 	%f142, [%rd16+20];
	setp.leu.f32 	%p15, %f141, %f142;
	@%p15 bra 	$L__BB0_30;
	st.local.v2.f32 	[%rd16+16], {%f142, %f141};
	mov.f32 	%f142, %f141;
$L__BB0_30:
	ld.local.f32 	%f143, [%rd16+24];
	setp.leu.f32 	%p16, %f142, %f143;
	@%p16 bra 	$L__BB0_32;
	st.local.f32 	[%rd16+20], %f143;
	st.local.f32 	[%rd16+24], %f142;
	mov.f32 	%f143, %f142;
$L__BB0_32:
	ld.local.f32 	%f144, [%rd16+28];
	setp.leu.f32 	%p17, %f143, %f144;
	@%p17 bra 	$L__BB0_34;
	st.local.v2.f32 	[%rd16+24], {%f144, %f143};
	mov.f32 	%f144, %f143;
$L__BB0_34:
	ld.local.f32 	%f129, [%rd16+32];
	setp.leu.f32 	%p18, %f144, %f129;
	@%p18 bra 	$L__BB0_36;
	st.local.f32 	[%rd16+28], %f129;
	st.local.f32 	[%rd16+32], %f144;
	mov.f32 	%f129, %f144;
$L__BB0_36:
	add.s32 	%r34, %r34, 16;
	add.s64 	%rd16, %rd16, 64;
	setp.ne.s32 	%p19, %r34, 0;
	@%p19 bra 	$L__BB0_4;
$L__BB0_37:
	and.b32  	%r25, %r32, 15;
	setp.eq.s32 	%p20, %r25, 0;
	@%p20 bra 	$L__BB0_74;
	not.b16 	%rs7, %rs10;
	cvt.u32.u16 	%r26, %rs7;
	and.b32  	%r9, %r26, 15;
	add.s32 	%r27, %r9, -1;
	setp.lt.u32 	%p21, %r27, 7;
	@%p21 bra 	$L__BB0_55;
	mul.wide.u32 	%rd13, %r36, 4;
	add.s64 	%rd6, %rd1, %rd13;
	ld.local.f32 	%f35, [%rd6];
	ld.local.f32 	%f146, [%rd6+4];
	setp.leu.f32 	%p22, %f35, %f146;
	@%p22 bra 	$L__BB0_41;
	st.local.f32 	[%rd6], %f146;
	st.local.f32 	[%rd6+4], %f35;
	mov.f32 	%f146, %f35;
$L__BB0_41:
	ld.local.f32 	%f147, [%rd6+8];
	setp.leu.f32 	%p23, %f146, %f147;
	@%p23 bra 	$L__BB0_43;
	st.local.f32 	[%rd6+4], %f147;
	st.local.f32 	[%rd6+8], %f146;
	mov.f32 	%f147, %f146;
$L__BB0_43:
	ld.local.f32 	%f148, [%rd6+12];
	setp.leu.f32 	%p24, %f147, %f148;
	@%p24 bra 	$L__BB0_45;
	st.local.f32 	[%rd6+8], %f148;
	st.local.f32 	[%rd6+12], %f147;
	mov.f32 	%f148, %f147;
$L__BB0_45:
	ld.local.f32 	%f149, [%rd6+16];
	setp.leu.f32 	%p25, %f148, %f149;
	@%p25 bra 	$L__BB0_47;
	st.local.f32 	[%rd6+12], %f149;
	st.local.f32 	[%rd6+16], %f148;
	mov.f32 	%f149, %f148;
$L__BB0_47:
	ld.local.f32 	%f150, [%rd6+20];
	setp.leu.f32 	%p26, %f149, %f150;
	@%p26 bra 	$L__BB0_49;
	st.local.f32 	[%rd6+16], %f150;
	st.local.f32 	[%rd6+20], %f149;
	mov.f32 	%f150, %f149;
$L__BB0_49:
	ld.local.f32 	%f151, [%rd6+24];
	setp.leu.f32 	%p27, %f150, %f151;
	@%p27 bra 	$L__BB0_51;
	st.local.f32 	[%rd6+20], %f151;
	st.local.f32 	[%rd6+24], %f150;
	mov.f32 	%f151, %f150;
$L__BB0_51:
	ld.local.f32 	%f152, [%rd6+28];
	setp.leu.f32 	%p28, %f151, %f152;
	@%p28 bra 	$L__BB0_53;
	st.local.f32 	[%rd6+24], %f152;
	st.local.f32 	[%rd6+28], %f151;
	mov.f32 	%f152, %f151;
$L__BB0_53:
	add.s32 	%r36, %r36, 8;
	ld.local.f32 	%f50, [%rd6+32];
	setp.leu.f32 	%p29, %f152, %f50;
	@%p29 bra 	$L__BB0_55;
	st.local.f32 	[%rd6+28], %f50;
	st.local.f32 	[%rd6+32], %f152;
$L__BB0_55:
	and.b32  	%r28, %r9, 7;
	setp.eq.s32 	%p30, %r28, 0;
	@%p30 bra 	$L__BB0_74;
	not.b16 	%rs8, %rs9;
	cvt.u32.u16 	%r29, %rs8;
	and.b32  	%r30, %r29, 7;
	and.b32  	%r12, %r29, 3;
	add.s32 	%r31, %r30, -1;
	setp.lt.u32 	%p31, %r31, 3;
	@%p31 bra 	$L__BB0_65;
	mul.wide.u32 	%rd14, %r36, 4;
	add.s64 	%rd7, %rd1, %rd14;
	ld.local.f32 	%f51, [%rd7];
	ld.local.f32 	%f153, [%rd7+4];
	setp.leu.f32 	%p32, %f51, %f153;
	@%p32 bra 	$L__BB0_59;
	st.local.f32 	[%rd7], %f153;
	st.local.f32 	[%rd7+4], %f51;
	mov.f32 	%f153, %f51;
$L__BB0_59:
	ld.local.f32 	%f154, [%rd7+8];
	setp.leu.f32 	%p33, %f153, %f154;
	@%p33 bra 	$L__BB0_61;
	st.local.f32 	[%rd7+4], %f154;
	st.local.f32 	[%rd7+8], %f153;
	mov.f32 	%f154, %f153;
$L__BB0_61:
	ld.local.f32 	%f155, [%rd7+12];
	setp.leu.f32 	%p34, %f154, %f155;
	@%p34 bra 	$L__BB0_63;
	st.local.f32 	[%rd7+8], %f155;
	st.local.f32 	[%rd7+12], %f154;
	mov.f32 	%f155, %f154;
$L__BB0_63:
	add.s32 	%r36, %r36, 4;
	ld.local.f32 	%f58, [%rd7+16];
	setp.leu.f32 	%p35, %f155, %f58;
	@%p35 bra 	$L__BB0_65;
	st.local.f32 	[%rd7+12], %f58;
	st.local.f32 	[%rd7+16], %f155;
$L__BB0_65:
	setp.eq.s32 	%p36, %r12, 0;
	@%p36 bra 	$L__BB0_74;
	mul.wide.u32 	%rd15, %r36, 4;
	add.s64 	%rd8, %rd1, %rd15;
	ld.local.f32 	%f59, [%rd8];
	ld.local.f32 	%f156, [%rd8+4];
	setp.leu.f32 	%p37, %f59, %f156;
	@%p37 bra 	$L__BB0_68;
	st.local.f32 	[%rd8], %f156;
	st.local.f32 	[%rd8+4], %f59;
	mov.f32 	%f156, %f59;
$L__BB0_68:
	setp.eq.s32 	%p38, %r12, 1;
	@%p38 bra 	$L__BB0_74;
	ld.local.f32 	%f157, [%rd8+8];
	setp.leu.f32 	%p39, %f156, %f157;
	@%p39 bra 	$L__BB0_71;
	st.local.f32 	[%rd8+4], %f157;
	st.local.f32 	[%rd8+8], %f156;
	mov.f32 	%f157, %f156;
$L__BB0_71:
	setp.eq.s32 	%p40, %r12, 2;
	@%p40 bra 	$L__BB0_74;
	ld.local.f32 	%f64, [%rd8+12];
	setp.leu.f32 	%p41, %f157, %f64;
	@%p41 bra 	$L__BB0_74;
	st.local.f32 	[%rd8+8], %f64;
	st.local.f32 	[%rd8+12], %f157;
$L__BB0_74:
	add.s32 	%r33, %r33, 1;
	add.s32 	%r32, %r32, -1;
	setp.ne.s32 	%p42, %r33, 31;
	add.s16 	%rs10, %rs10, 1;
	add.s16 	%rs9, %rs9, 1;
	@%p42 bra 	$L__BB0_2;
	ld.local.v4.f32 	{%f97, %f98, %f99, %f100}, [%rd1];
	st.global.f32 	[%rd2], %f97;
	st.global.f32 	[%rd2+4], %f98;
	st.global.f32 	[%rd2+8], %f99;
	st.global.f32 	[%rd2+12], %f100;
	ld.local.v4.f32 	{%f101, %f102, %f103, %f104}, [%rd1+16];
	st.global.f32 	[%rd2+16], %f101;
	st.global.f32 	[%rd2+20], %f102;
	st.global.f32 	[%rd2+24], %f103;
	st.global.f32 	[%rd2+28], %f104;
	ld.local.v4.f32 	{%f105, %f106, %f107, %f108}, [%rd1+32];
	st.global.f32 	[%rd2+32], %f105;
	st.global.f32 	[%rd2+36], %f106;
	st.global.f32 	[%rd2+40], %f107;
	st.global.f32 	[%rd2+44], %f108;
	ld.local.v4.f32 	{%f109, %f110, %f111, %f112}, [%rd1+48];
	st.global.f32 	[%rd2+48], %f109;
	st.global.f32 	[%rd2+52], %f110;
	st.global.f32 	[%rd2+56], %f111;
	st.global.f32 	[%rd2+60], %f112;
	ld.local.v4.f32 	{%f113, %f114, %f115, %f116}, [%rd1+64];
	st.global.f32 	[%rd2+64], %f113;
	st.global.f32 	[%rd2+68], %f114;
	st.global.f32 	[%rd2+72], %f115;
	st.global.f32 	[%rd2+76], %f116;
	ld.local.v4.f32 	{%f117, %f118, %f119, %f120}, [%rd1+80];
	st.global.f32 	[%rd2+80], %f117;
	st.global.f32 	[%rd2+84], %f118;
	st.global.f32 	[%rd2+88], %f119;
	st.global.f32 	[%rd2+92], %f120;
	ld.local.v4.f32 	{%f121, %f122, %f123, %f124}, [%rd1+96];
	st.global.f32 	[%rd2+96], %f121;
	st.global.f32 	[%rd2+100], %f122;
	st.global.f32 	[%rd2+104], %f123;
	st.global.f32 	[%rd2+108], %f124;
	ld.local.v4.f32 	{%f125, %f126, %f127, %f128}, [%rd1+112];
	st.global.f32 	[%rd2+112], %f125;
	st.global.f32 	[%rd2+116], %f126;
	st.global.f32 	[%rd2+120], %f127;
	st.global.f32 	[%rd2+124], %f128;
$L__BB0_76:
	ret;

}
	// .globl	_Z12merge_chunksPfS_
.visible .entry _Z12merge_chunksPfS_(
	.param .u64 .ptr .align 1 _Z12merge_chunksPfS__param_0,
	.param .u64 .ptr .align 1 _Z12merge_chunksPfS__param_1
)
{
	.reg .pred 	%p<29>;
	.reg .b32 	%r<271>;
	.reg .b32 	%f<43>;
	.reg .b64 	%rd<101>;
	// demoted variable
	.shared .align 4 .b8 _ZZ12merge_chunksPfS_E4left[128];
	// demoted variable
	.shared .align 4 .b8 _ZZ12merge_chunksPfS_E5right[128];
	ld.param.u64 	%rd7, [_Z12merge_chunksPfS__param_0];
	ld.param.u64 	%rd8, [_Z12merge_chunksPfS__param_1];
	cvta.to.global.u64 	%rd1, %rd7;
	cvta.to.global.u64 	%rd2, %rd8;
	mov.u32 	%r120, %ctaid.x;
	shl.b32 	%r1, %r120, 6;
	setp.gt.u32 	%p1, %r1, 991;
	@%p1 bra 	$L__BB1_38;
	mov.u32 	%r2, %tid.x;
	setp.gt.u32 	%p2, %r2, 31;
	@%p2 bra 	$L__BB1_8;
	mov.u32 	%r3, %ntid.x;
	add.s32 	%r121, %r2, %r3;
	max.u32 	%r122, %r121, 32;
	setp.lt.u32 	%p3, %r121, 32;
	selp.u32 	%r123, 1, 0, %p3;
	add.s32 	%r124, %r121, %r123;
	sub.s32 	%r125, %r122, %r124;
	div.u32 	%r126, %r125, %r3;
	add.s32 	%r4, %r126, %r123;
	and.b32  	%r127, %r4, 3;
	setp.eq.s32 	%p4, %r127, 3;
	mov.u32 	%r237, %r2;
	@%p4 bra 	$L__BB1_5;
	add.s32 	%r128, %r4, 1;
	and.b32  	%r129, %r128, 3;
	shl.b32 	%r227, %r2, 2;
	shl.b32 	%r6, %r3, 2;
	add.s32 	%r130, %r2, %r1;
	mul.wide.u32 	%rd9, %r130, 4;
	add.s64 	%rd10, %rd9, %rd1;
	add.s64 	%rd100, %rd10, 128;
	mul.wide.u32 	%rd4, %r3, 4;
	neg.s32 	%r226, %r129;
	mad.lo.s32 	%r237, %r3, %r129, %r2;
$L__BB1_4:
	.pragma "nounroll";
	ld.global.f32 	%f3, [%rd100+-128];
	mov.u32 	%r131, _ZZ12merge_chunksPfS_E4left;
	add.s32 	%r132, %r131, %r227;
	st.shared.f32 	[%r132], %f3;
	ld.global.f32 	%f4, [%rd100];
	mov.u32 	%r133, _ZZ12merge_chunksPfS_E5right;
	add.s32 	%r134, %r133, %r227;
	st.shared.f32 	[%r134], %f4;
	add.s32 	%r227, %r227, %r6;
	add.s64 	%rd100, %rd100, %rd4;
	add.s32 	%r226, %r226, 1;
	setp.ne.s32 	%p5, %r226, 0;
	@%p5 bra 	$L__BB1_4;
$L__BB1_5:
	setp.lt.u32 	%p6, %r4, 3;
	@%p6 bra 	$L__BB1_8;
	shl.b32 	%r135, %r3, 1;
	add.s32 	%r236, %r237, %r135;
	shl.b32 	%r15, %r3, 2;
	mul.lo.s32 	%r136, %r3, 3;
	add.s32 	%r235, %r237, %r136;
	add.s32 	%r234, %r3, %r237;
	mov.u32 	%r137, _ZZ12merge_chunksPfS_E5right;
	add.s32 	%r18, %r137, %r15;
	shl.b32 	%r233, %r237, 2;
	shl.b32 	%r20, %r3, 4;
	shl.b32 	%r138, %r3, 3;
	add.s32 	%r21, %r137, %r138;
	mul.lo.s32 	%r139, %r3, 12;
	add.s32 	%r22, %r137, %r139;
	mov.u32 	%r140, _ZZ12merge_chunksPfS_E4left;
	add.s32 	%r23, %r140, %r15;
	add.s32 	%r24, %r140, %r138;
	add.s32 	%r25, %r140, %r139;
	add.s32 	%r232, %r234, %r1;
	add.s32 	%r229, %r237, %r1;
	add.s32 	%r231, %r229, %r135;
	add.s32 	%r230, %r229, %r136;
	cvt.u64.u32 	%rd14, %r1;
$L__BB1_7:
	mul.wide.u32 	%rd11, %r229, 4;
	add.s64 	%rd12, %rd1, %rd11;
	ld.global.f32 	%f5, [%rd12];
	add.s32 	%r142, %r140, %r233;
	st.shared.f32 	[%r142], %f5;
	cvt.u64.u32 	%rd13, %r237;
	add.s64 	%rd15, %rd14, %rd13;
	shl.b64 	%rd16, %rd15, 2;
	add.s64 	%rd17, %rd1, %rd16;
	ld.global.f32 	%f6, [%rd17+128];
	add.s32 	%r144, %r137, %r233;
	st.shared.f32 	[%r144], %f6;
	add.s32 	%r145, %r237, %r3;
	mul.wide.u32 	%rd18, %r232, 4;
	add.s64 	%rd19, %rd1, %rd18;
	ld.global.f32 	%f7, [%rd19];
	add.s32 	%r146, %r23, %r233;
	st.shared.f32 	[%r146], %f7;
	cvt.u64.u32 	%rd20, %r234;
	add.s64 	%rd21, %rd14, %rd20;
	shl.b64 	%rd22, %rd21, 2;
	add.s64 	%rd23, %rd1, %rd22;
	ld.global.f32 	%f8, [%rd23+128];
	add.s32 	%r147, %r18, %r233;
	st.shared.f32 	[%r147], %f8;
	add.s32 	%r148, %r145, %r3;
	mul.wide.u32 	%rd24, %r231, 4;
	add.s64 	%rd25, %rd1, %rd24;
	ld.global.f32 	%f9, [%rd25];
	add.s32 	%r149, %r24, %r233;
	st.shared.f32 	[%r149], %f9;
	cvt.u64.u32 	%rd26, %r236;
	add.s64 	%rd27, %rd14, %rd26;
	shl.b64 	%rd28, %rd27, 2;
	add.s64 	%rd29, %rd1, %rd28;
	ld.global.f32 	%f10, [%rd29+128];
	add.s32 	%r150, %r21, %r233;
	st.shared.f32 	[%r150], %f10;
	add.s32 	%r151, %r148, %r3;
	mul.wide.u32 	%rd30, %r230, 4;
	add.s64 	%rd31, %rd1, %rd30;
	ld.global.f32 	%f11, [%rd31];
	add.s32 	%r152, %r25, %r233;
	st.shared.f32 	[%r152], %f11;
	cvt.u64.u32 	%rd32, %r235;
	add.s64 	%rd33, %rd14, %rd32;
	shl.b64 	%rd34, %rd33, 2;
	add.s64 	%rd35, %rd1, %rd34;
	ld.global.f32 	%f12, [%rd35+128];
	add.s32 	%r153, %r22, %r233;
	st.shared.f32 	[%r153], %f12;
	add.s32 	%r237, %r151, %r3;
	add.s32 	%r236, %r236, %r15;
	add.s32 	%r235, %r235, %r15;
	add.s32 	%r234, %r234, %r15;
	add.s32 	%r233, %r233, %r20;
	add.s32 	%r232, %r232, %r15;
	add.s32 	%r231, %r231, %r15;
	add.s32 	%r230, %r230, %r15;
	add.s32 	%r229, %r229, %r15;
	setp.lt.u32 	%p7, %r237, 32;
	@%p7 bra 	$L__BB1_7;
$L__BB1_8:
	bar.sync 	0;
	setp.ne.s32 	%p8, %r2, 0;
	@%p8 bra 	$L__BB1_38;
	add.s32 	%r238, %r1, 1;
	mov.b32 	%r254, 0;
	mov.b32 	%r239, 4;
	mov.u32 	%r157, _ZZ12merge_chunksPfS_E4left;
	mov.u32 	%r61, %r254;
	mov.u32 	%r242, %r254;
$L__BB1_10:
	mov.u32 	%r258, %r239;
	mov.u32 	%r257, %r238;
	shl.b32 	%r156, %r242, 2;
	add.s32 	%r158, %r157, %r156;
	ld.shared.f32 	%f1, [%r158];
	shl.b32 	%r159, %r61, 2;
	mov.u32 	%r160, _ZZ12merge_chunksPfS_E5right;
	add.s32 	%r161, %r160, %r159;
	ld.shared.f32 	%f2, [%r161];
	setp.geu.f32 	%p9, %f1, %f2;
	@%p9 bra 	$L__BB1_39;
	add.s32 	%r242, %r242, 1;
	add.s32 	%r163, %r1, %r254;
	mul.wide.u32 	%rd38, %r163, 4;
	add.s64 	%rd39, %rd2, %rd38;
	st.global.f32 	[%rd39], %f1;
	bra.uni 	$L__BB1_40;
$L__BB1_12:
	setp.gt.s32 	%p11, %r242, 31;
	@%p11 bra 	$L__BB1_25;
	sub.s32 	%r49, 32, %r242;
	and.b32  	%r50, %r49, 7;
	add.s32 	%r166, %r242, -25;
	setp.lt.u32 	%p12, %r166, 7;
	@%p12 bra 	$L__BB1_17;
	and.b32  	%r167, %r49, -8;
	neg.s32 	%r256, %r167;
	shl.b32 	%r168, %r242, 2;
	add.s32 	%r170, %r157, %r168;
	add.s32 	%r255, %r170, 16;
$L__BB1_15:
	.pragma "nounroll";
	ld.shared.f32 	%f13, [%r255+-16];
	mul.wide.u32 	%rd40, %r257, 4;
	add.s64 	%rd41, %rd2, %rd40;
	st.global.f32 	[%rd41], %f13;
	ld.shared.f32 	%f14, [%r255+-12];
	add.s32 	%r171, %r257, 1;
	mul.wide.u32 	%rd42, %r171, 4;
	add.s64 	%rd43, %rd2, %rd42;
	st.global.f32 	[%rd43], %f14;
	ld.shared.f32 	%f15, [%r255+-8];
	add.s32 	%r172, %r257, 2;
	mul.wide.u32 	%rd44, %r172, 4;
	add.s64 	%rd45, %rd2, %rd44;
	st.global.f32 	[%rd45], %f15;
	ld.shared.f32 	%f16, [%r255+-4];
	add.s32 	%r173, %r257, 3;
	mul.wide.u32 	%rd46, %r173, 4;
	add.s64 	%rd47, %rd2, %rd46;
	st.global.f32 	[%rd47], %f16;
	ld.shared.f32 	%f17, [%r255];
	add.s32 	%r174, %r257, 4;
	mul.wide.u32 	%rd48, %r174, 4;
	add.s64 	%rd49, %rd2, %rd48;
	st.global.f32 	[%rd49], %f17;
	ld.shared.f32 	%f18, [%r255+4];
	add.s32 	%r175, %r257, 5;
	mul.wide.u32 	%rd50, %r175, 4;
	add.s64 	%rd51, %rd2, %rd50;
	st.global.f32 	[%rd51], %f18;
	ld.shared.f32 	%f19, [%r255+8];
	add.s32 	%r176, %r257, 6;
	mul.wide.u32 	%rd52, %r176, 4;
	add.s64 	%rd53, %rd2, %rd52;
	st.global.f32 	[%rd53], %f19;
	add.s32 	%r242, %r242, 8;
	ld.shared.f32 	%f20, [%r255+12];
	add.s32 	%r177, %r257, 7;
	mul.wide.u32 	%rd54, %r177, 4;
	add.s64 	%rd55, %rd2, %rd54;
	st.global.f32 	[%rd55], %f20;
	add.s32 	%r258, %r258, 8;
	add.s32 	%r257, %r257, 8;
	add.s32 	%r256, %r256, 8;
	add.s32 	%r255, %r255, 32;
	setp.eq.s32 	%p13, %r256, 0;
	@%p13 bra 	$L__BB1_16;
	bra.uni 	$L__BB1_15;
$L__BB1_16:
	add.s32 	%r254, %r258, -3;
$L__BB1_17:
	setp.eq.s32 	%p14, %r50, 0;
	@%p14 bra 	$L__BB1_25;
	and.b32  	%r69, %r49, 3;
	setp.lt.u32 	%p15, %r50, 4;
	@%p15 bra 	$L__BB1_20;
	shl.b32 	%r179, %r242, 2;
	add.s32 	%r181, %r157, %r179;
	ld.shared.f32 	%f21, [%r181];
	add.s32 	%r182, %r1, %r254;
	mul.wide.u32 	%rd56, %r182, 4;
	add.s64 	%rd57, %rd2, %rd56;
	st.global.f32 	[%rd57], %f21;
	ld.shared.f32 	%f22, [%r181+4];
	add.s32 	%r183, %r182, 1;
	mul.wide.u32 	%rd58, %r183, 4;
	add.s64 	%rd59, %rd2, %rd58;
	st.global.f32 	[%rd59], %f22;
	ld.shared.f32 	%f23, [%r181+8];
	add.s32 	%r184, %r182, 2;
	mul.wide.u32 	%rd60, %r184, 4;
	add.s64 	%rd61, %rd2, %rd60;
	st.global.f32 	[%rd61], %f23;
	ld.shared.f32 	%f24, [%r181+12];
	add.s32 	%r185, %r182, 3;
	mul.wide.u32 	%rd62, %r185, 4;
	add.s64 	%rd63, %rd2, %rd62;
	st.global.f32 	[%rd63], %f24;
	add.s32 	%r242, %r242, 4;
	add.s32 	%r254, %r254, 4;
$L__BB1_20:
	setp.eq.s32 	%p16, %r69, 0;
	@%p16 bra 	$L__BB1_25;
	setp.eq.s32 	%p17, %r69, 1;
	@%p17 bra 	$L__BB1_23;
	shl.b32 	%r187, %r242, 2;
	add.s32 	%r189, %r157, %r187;
	ld.shared.f32 	%f25, [%r189];
	add.s32 	%r190, %r1, %r254;
	mul.wide.u32 	%rd64, %r190, 4;
	add.s64 	%rd65, %rd2, %rd64;
	st.global.f32 	[%rd65], %f25;
	ld.shared.f32 	%f26, [%r189+4];
	add.s32 	%r191, %r190, 1;
	mul.wide.u32 	%rd66, %r191, 4;
	add.s64 	%rd67, %rd2, %rd66;
	st.global.f32 	[%rd67], %f26;
	add.s32 	%r242, %r242, 2;
	add.s32 	%r254, %r254, 2;
$L__BB1_23:
	and.b32  	%r192, %r49, 1;
	setp.eq.b32 	%p18, %r192, 1;
	not.pred 	%p19, %p18;
	@%p19 bra 	$L__BB1_25;
	shl.b32 	%r193, %r242, 2;
	add.s32 	%r195, %r157, %r193;
	ld.shared.f32 	%f27, [%r195];
	add.s32 	%r80, %r254, 1;
	add.s32 	%r196, %r1, %r254;
	mul.wide.u32 	%rd68, %r196, 4;
	add.s64 	%rd69, %rd2, %rd68;
	st.global.f32 	[%rd69], %f27;
	mov.u32 	%r254, %r80;
$L__BB1_25:
	setp.gt.s32 	%p20, %r61, 31;
	@%p20 bra 	$L__BB1_38;
	sub.s32 	%r82, 32, %r61;
	and.b32  	%r83, %r82, 7;
	add.s32 	%r197, %r61, -25;
	setp.lt.u32 	%p21, %r197, 7;
	@%p21 bra 	$L__BB1_30;
	add.s32 	%r263, %r254, 3;
	add.s32 	%r262, %r254, %r1;
	and.b32  	%r198, %r82, -8;
	neg.s32 	%r261, %r198;
	shl.b32 	%r199, %r61, 2;
	add.s32 	%r201, %r160, %r199;
	add.s32 	%r260, %r201, 16;
$L__BB1_28:
	.pragma "nounroll";
	ld.shared.f32 	%f28, [%r260+-16];
	mul.wide.u32 	%rd70, %r262, 4;
	add.s64 	%rd71, %rd2, %rd70;
	st.global.f32 	[%rd71], %f28;
	ld.shared.f32 	%f29, [%r260+-12];
	add.s32 	%r202, %r262, 1;
	mul.wide.u32 	%rd72, %r202, 4;
	add.s64 	%rd73, %rd2, %rd72;
	st.global.f32 	[%rd73], %f29;
	ld.shared.f32 	%f30, [%r260+-8];
	add.s32 	%r203, %r262, 2;
	mul.wide.u32 	%rd74, %r203, 4;
	add.s64 	%rd75, %rd2, %rd74;
	st.global.f32 	[%rd75], %f30;
	ld.shared.f32 	%f31, [%r260+-4];
	add.s32 	%r204, %r262, 3;
	mul.wide.u32 	%rd76, %r204, 4;
	add.s64 	%rd77, %rd2, %rd76;
	st.global.f32 	[%rd77], %f31;
	ld.shared.f32 	%f32, [%r260];
	add.s32 	%r205, %r262, 4;
	mul.wide.u32 	%rd78, %r205, 4;
	add.s64 	%rd79, %rd2, %rd78;
	st.global.f32 	[%rd79], %f32;
	ld.shared.f32 	%f33, [%r260+4];
	add.s32 	%r206, %r262, 5;
	mul.wide.u32 	%rd80, %r206, 4;
	add.s64 	%rd81, %rd2, %rd80;
	st.global.f32 	[%rd81], %f33;
	ld.shared.f32 	%f34, [%r260+8];
	add.s32 	%r207, %r262, 6;
	mul.wide.u32 	%rd82, %r207, 4;
	add.s64 	%rd83, %rd2, %rd82;
	st.global.f32 	[%rd83], %f34;
	add.s32 	%r61, %r61, 8;
	ld.shared.f32 	%f35, [%r260+12];
	add.s32 	%r208, %r262, 7;
	mul.wide.u32 	%rd84, %r208, 4;
	add.s64 	%rd85, %rd2, %rd84;
	st.global.f32 	[%rd85], %f35;
	add.s32 	%r263, %r263, 8;
	add.s32 	%r262, %r262, 8;
	add.s32 	%r261, %r261, 8;
	add.s32 	%r260, %r260, 32;
	setp.ne.s32 	%p22, %r261, 0;
	@%p22 bra 	$L__BB1_28;
	add.s32 	%r254, %r263, -3;
$L__BB1_30:
	setp.eq.s32 	%p23, %r83, 0;
	@%p23 bra 	$L__BB1_38;
	and.b32  	%r111, %r82, 3;
	setp.lt.u32 	%p24, %r83, 4;
	@%p24 bra 	$L__BB1_33;
	shl.b32 	%r209, %r61, 2;
	add.s32 	%r211, %r160, %r209;
	ld.shared.f32 	%f36, [%r211];
	add.s32 	%r212, %r1, %r254;
	mul.wide.u32 	%rd86, %r212, 4;
	add.s64 	%rd87, %rd2, %rd86;
	st.global.f32 	[%rd87], %f36;
	ld.shared.f32 	%f37, [%r211+4];
	add.s32 	%r213, %r212, 1;
	mul.wide.u32 	%rd88, %r213, 4;
	add.s64 	%rd89, %rd2, %rd88;
	st.global.f32 	[%rd89], %f37;
	ld.shared.f32 	%f38, [%r211+8];
	add.s32 	%r214, %r212, 2;
	mul.wide.u32 	%rd90, %r214, 4;
	add.s64 	%rd91, %rd2, %rd90;
	st.global.f32 	[%rd91], %f38;
	ld.shared.f32 	%f39, [%r211+12];
	add.s32 	%r215, %r212, 3;
	mul.wide.u32 	%rd92, %r215, 4;
	add.s64 	%rd93, %rd2, %rd92;
	st.global.f32 	[%rd93], %f39;
	add.s32 	%r61, %r61, 4;
	add.s32 	%r254, %r254, 4;
$L__BB1_33:
	setp.eq.s32 	%p25, %r111, 0;
	@%p25 bra 	$L__BB1_38;
	setp.eq.s32 	%p26, %r111, 1;
	@%p26 bra 	$L__BB1_36;
	shl.b32 	%r216, %r61, 2;
	add.s32 	%r218, %r160, %r216;
	ld.shared.f32 	%f40, [%r218];
	add.s32 	%r219, %r1, %r254;
	mul.wide.u32 	%rd94, %r219, 4;
	add.s64 	%rd95, %rd2, %rd94;
	st.global.f32 	[%rd95], %f40;
	ld.shared.f32 	%f41, [%r218+4];
	add.s32 	%r220, %r219, 1;
	mul.wide.u32 	%rd96, %r220, 4;
	add.s64 	%rd97, %rd2, %rd96;
	st.global.f32 	[%rd97], %f41;
	add.s32 	%r61, %r61, 2;
	add.s32 	%r254, %r254, 2;
$L__BB1_36:
	and.b32  	%r221, %r82, 1;
	setp.eq.b32 	%p27, %r221, 1;
	not.pred 	%p28, %p27;
	@%p28 bra 	$L__BB1_38;
	shl.b32 	%r222, %r61, 2;
	add.s32 	%r224, %r160, %r222;
	ld.shared.f32 	%f42, [%r224];
	add.s32 	%r225, %r1, %r254;
	mul.wide.u32 	%rd98, %r225, 4;
	add.s64 	%rd99, %rd2, %rd98;
	st.global.f32 	[%rd99], %f42;
$L__BB1_38:
	ret;
$L__BB1_39:
	add.s32 	%r61, %r61, 1;
	add.s32 	%r162, %r1, %r254;
	mul.wide.u32 	%rd36, %r162, 4;
	add.s64 	%rd37, %rd2, %rd36;
	st.global.f32 	[%rd37], %f2;
$L__BB1_40:
	add.s32 	%r254, %r254, 1;
	max.s32 	%r164, %r242, %r61;
	setp.lt.s32 	%p10, %r164, 32;
	add.s32 	%r239, %r258, 1;
	add.s32 	%r238, %r257, 1;
	@%p10 bra 	$L__BB1_10;
	bra.uni 	$L__BB1_12;

}


// ===== COMPILED SASS (sm_100) =====

	.target	sm_100

	.elftype	@"ET_EXEC"


//--------------------- .note.nv.tkinfo           --------------------------
	.section	.note.nv.tkinfo,"",@"SHT_NOTE"
	.sectionflags	@"SHF_NOTE_NV_TKINFO"
	.tkinfo
        /*0018*/ 	.word	0x00000002
        /*0030*/ 	.string	""
        /*0030*/ 	.string	"ptxas"
        /*0030*/ 	.string	"Cuda compilation tools, release 13.0, V13.0.88"
        /*0030*/ 	.string	"Build cuda_13.0.r13.0/compiler.36424714_0"
        /*0030*/ 	.string	"-arch sm_100 -m 64 "



//--------------------- .note.nv.cuinfo           --------------------------
	.section	.note.nv.cuinfo,"",@"SHT_NOTE"
	.sectionflags	@"SHF_NOTE_NV_CUINFO"
        /*0018*/ 	.short	0x0002
        /*001a*/ 	.short	0x0064
        /*001c*/ 	.short	0x0082
	.zero		2


//--------------------- .nv.info                  --------------------------
	.section	.nv.info,"",@"SHT_CUDA_INFO"
	.align	4


	//----- nvinfo : EIATTR_REGCOUNT
	.align		4
        /*0000*/ 	.byte	0x04, 0x2f
        /*0002*/ 	.short	(.L_1 - .L_0)
	.align		4
.L_0:
        /*0004*/ 	.word	index@(_Z18bubble_sort_chunksPf)
        /*0008*/ 	.word	0x00000020


	//----- nvinfo : EIATTR_FRAME_SIZE
	.align		4
.L_1:
        /*000c*/ 	.byte	0x04, 0x11
        /*000e*/ 	.short	(.L_3 - .L_2)
	.align		4
.L_2:
        /*0010*/ 	.word	index@(_Z18bubble_sort_chunksPf)
        /*0014*/ 	.word	0x00000080


	//----- nvinfo : EIATTR_REGCOUNT
	.align		4
.L_3:
        /*0018*/ 	.byte	0x04, 0x2f
        /*001a*/ 	.short	(.L_5 - .L_4)
	.align		4
.L_4:
        /*001c*/ 	.word	index@(_Z12merge_chunksPfS_)
        /*0020*/ 	.word	0x00000020


	//----- nvinfo : EIATTR_FRAME_SIZE
	.align		4
.L_5:
        /*0024*/ 	.byte	0x04, 0x11
        /*0026*/ 	.short	(.L_7 - .L_6)
	.align		4
.L_6:
        /*0028*/ 	.word	index@(_Z12merge_chunksPfS_)
        /*002c*/ 	.word	0x00000000


	//----- nvinfo : EIATTR_MIN_STACK_SIZE
	.align		4
.L_7:
        /*0030*/ 	.byte	0x04, 0x12
        /*0032*/ 	.short	(.L_9 - .L_8)
	.align		4
.L_8:
        /*0034*/ 	.word	index@(_Z12merge_chunksPfS_)
        /*0038*/ 	.word	0x00000000


	//----- nvinfo : EIATTR_MIN_STACK_SIZE
	.align		4
.L_9:
        /*003c*/ 	.byte	0x04, 0x12
        /*003e*/ 	.short	(.L_11 - .L_10)
	.align		4
.L_10:
        /*0040*/ 	.word	index@(_Z18bubble_sort_chunksPf)
        /*0044*/ 	.word	0x00000080
.L_11:


//--------------------- .nv.compat                --------------------------
	.section	.nv.compat,"",@"SHT_CUDA_COMPAT_INFO"
	.align	4
        /*0000*/ 	.byte	0x02, 0x09, 0x00, 0x00, 0x02, 0x02, 0x01, 0x00, 0x02, 0x05, 0x05, 0x00, 0x03, 0x07, 0x01, 0x01
        /*0010*/ 	.byte	0x02, 0x03, 0x00, 0x00, 0x02, 0x06, 0x01, 0x00, 0x04, 0x0b, 0x08, 0x00, 0x09, 0x00, 0x00, 0x00
        /*0020*/ 	.byte	0x00, 0x00, 0x00, 0x00


//--------------------- .nv.info._Z12merge_chunksPfS_ --------------------------
	.section	.nv.info._Z12merge_chunksPfS_,"",@"SHT_CUDA_INFO"
	.sectionflags	@""
	.align	4


	//----- nvinfo : EIATTR_CUDA_API_VERSION
	.align		4
        /*0000*/ 	.byte	0x04, 0x37
        /*0002*/ 	.short	(.L_13 - .L_12)
.L_12:
        /*0004*/ 	.word	0x00000082


	//----- nvinfo : EIATTR_KPARAM_INFO
	.align		4
.L_13:
        /*0008*/ 	.byte	0x04, 0x17
        /*000a*/ 	.short	(.L_15 - .L_14)
.L_14:
        /*000c*/ 	.word	0x00000000
        /*0010*/ 	.short	0x0001
        /*0012*/ 	.short	0x0008
        /*0014*/ 	.byte	0x00, 0xf5, 0x21, 0x00


	//----- nvinfo : EIATTR_KPARAM_INFO
	.align		4
.L_15:
        /*0018*/ 	.byte	0x04, 0x17
        /*001a*/ 	.short	(.L_17 - .L_16)
.L_16:
        /*001c*/ 	.word	0x00000000
        /*0020*/ 	.short	0x0000
        /*0022*/ 	.short	0x0000
        /*0024*/ 	.byte	0x00, 0xf5, 0x21, 0x00


	//----- nvinfo : EIATTR_SPARSE_MMA_MASK
	.align		4
.L_17:
        /*0028*/ 	.byte	0x03, 0x50
        /*002a*/ 	.short	0x0000


	//----- nvinfo : EIATTR_MAXREG_COUNT
	.align		4
        /*002c*/ 	.byte	0x03, 0x1b
        /*002e*/ 	.short	0x00ff


	//----- nvinfo : EIATTR_NUM_BARRIERS
	.align		4
        /*0030*/ 	.byte	0x02, 0x4c
        /*0032*/ 	.byte	0x01
	.zero		1


	//----- nvinfo : EIATTR_MERCURY_ISA_VERSION
	.align		4
        /*0034*/ 	.byte	0x03, 0x5f
        /*0036*/ 	.short	0x0101


	//----- nvinfo : EIATTR_VRC_CTA_INIT_COUNT
	.align		4
        /*0038*/ 	.byte	0x02, 0x4a
	.zero		1
	.zero		1


	//----- nvinfo : EIATTR_EXIT_INSTR_OFFSETS
	.align		4
        /*003c*/ 	.byte	0x04, 0x1c
        /*003e*/ 	.short	(.L_19 - .L_18)


	//   ....[0]....
.L_18:
        /*0040*/ 	.word	0x00000040


	//   ....[1]....
        /*0044*/ 	.word	0x00000970


	//   ....[2]....
        /*0048*/ 	.word	0x000011a0


	//   ....[3]....
        /*004c*/ 	.word	0x000014e0


	//   ....[4]....
        /*0050*/ 	.word	0x00001670


	//   ....[5]....
        /*0054*/ 	.word	0x00001770


	//   ....[6]....
        /*0058*/ 	.word	0x000017d0


	//----- nvinfo : EIATTR_CRS_STACK_SIZE
	.align		4
.L_19:
        /*005c*/ 	.byte	0x04, 0x1e
        /*005e*/ 	.short	(.L_21 - .L_20)
.L_20:
        /*0060*/ 	.word	0x00000000


	//----- nvinfo : EIATTR_CBANK_PARAM_SIZE
	.align		4
.L_21:
        /*0064*/ 	.byte	0x03, 0x19
        /*0066*/ 	.short	0x0010


	//----- nvinfo : EIATTR_PARAM_CBANK
	.align		4
        /*0068*/ 	.byte	0x04, 0x0a
        /*006a*/ 	.short	(.L_23 - .L_22)
	.align		4
.L_22:
        /*006c*/ 	.word	index@(.nv.constant0._Z12merge_chunksPfS_)
        /*0070*/ 	.short	0x0380
        /*0072*/ 	.short	0x0010


	//----- nvinfo : EIATTR_SW_WAR
	.align		4
.L_23:
        /*0074*/ 	.byte	0x04, 0x36
        /*0076*/ 	.short	(.L_25 - .L_24)
.L_24:
        /*0078*/ 	.word	0x00000008
.L_25:


//--------------------- .nv.info._Z18bubble_sort_chunksPf --------------------------
	.section	.nv.info._Z18bubble_sort_chunksPf,"",@"SHT_CUDA_INFO"
	.sectionflags	@""
	.align	4


	//----- nvinfo : EIATTR_CUDA_API_VERSION
	.align		4
        /*0000*/ 	.byte	0x04, 0x37
        /*0002*/ 	.short	(.L_27 - .L_26)
.L_26:
        /*0004*/ 	.word	0x00000082


	//----- nvinfo : EIATTR_KPARAM_INFO
	.align		4
.L_27:
        /*0008*/ 	.byte	0x04, 0x17
        /*000a*/ 	.short	(.L_29 - .L_28)
.L_28:
        /*000c*/ 	.word	0x00000000
        /*0010*/ 	.short	0x0000
        /*0012*/ 	.short	0x0000
        /*0014*/ 	.byte	0x00, 0xf5, 0x21, 0x00


	//----- nvinfo : EIATTR_SPARSE_MMA_MASK
	.align		4
.L_29:
        /*0018*/ 	.byte	0x03, 0x50
        /*001a*/ 	.short	0x0000


	//----- nvinfo : EIATTR_MAXREG_COUNT
	.align		4
        /*001c*/ 	.byte	0x03, 0x1b
        /*001e*/ 	.short	0x00ff


	//----- nvinfo : EIATTR_MERCURY_ISA_VERSION
	.align		4
        /*0020*/ 	.byte	0x03, 0x5f
        /*0022*/ 	.short	0x0101


	//----- nvinfo : EIATTR_VRC_CTA_INIT_COUNT
	.align		4
        /*0024*/ 	.byte	0x02, 0x4a
	.zero		1
	.zero		1


	//----- nvinfo : EIATTR_EXIT_INSTR_OFFSETS
	.align		4
        /*0028*/ 	.byte	0x04, 0x1c
        /*002a*/ 	.short	(.L_31 - .L_30)


	//   ....[0]....
.L_30:
        /*002c*/ 	.word	0x00000070


	//   ....[1]....
        /*0030*/ 	.word	0x000011e0


	//----- nvinfo : EIATTR_CBANK_PARAM_SIZE
	.align		4
.L_31:
        /*0034*/ 	.byte	0x03, 0x19
        /*0036*/ 	.short	0x0008


	//----- nvinfo : EIATTR_PARAM_CBANK
	.align		4
        /*0038*/ 	.byte	0x04, 0x0a
        /*003a*/ 	.short	(.L_33 - .L_32)
	.align		4
.L_32:
        /*003c*/ 	.word	index@(.nv.constant0._Z18bubble_sort_chunksPf)
        /*0040*/ 	.short	0x0380
        /*0042*/ 	.short	0x0008


	//----- nvinfo : EIATTR_SW_WAR
	.align		4
.L_33:
        /*0044*/ 	.byte	0x04, 0x36
        /*0046*/ 	.short	(.L_35 - .L_34)
.L_34:
        /*0048*/ 	.word	0x00000008
.L_35:


//--------------------- .nv.callgraph             --------------------------
	.section	.nv.callgraph,"",@"SHT_CUDA_CALLGRAPH"
	.align	4
	.sectionentsize	8
	.align		4
        /*0000*/ 	.word	0x00000000
	.align		4
        /*0004*/ 	.word	0xffffffff
	.align		4
        /*0008*/ 	.word	0x00000000
	.align		4
        /*000c*/ 	.word	0xfffffffe
	.align		4
        /*0010*/ 	.word	0x00000000
	.align		4
        /*0014*/ 	.word	0xfffffffd
	.align		4
        /*0018*/ 	.word	0x00000000
	.align		4
        /*001c*/ 	.word	0xfffffffc


//--------------------- .text._Z12merge_chunksPfS_ --------------------------
	.section	.text._Z12merge_chunksPfS_,"ax",@progbits
	.align	128
        .global         _Z12merge_chunksPfS_
        .type           _Z12merge_chunksPfS_,@function
        .size           _Z12merge_chunksPfS_,(.L_x_24 - _Z12merge_chunksPfS_)
        .other          _Z12merge_chunksPfS_,@"STO_CUDA_ENTRY STV_DEFAULT"
_Z12merge_chunksPfS_:
.text._Z12merge_chunksPfS_:
[----:B------:R-:W-:Y:S01]  /*0000*/  LDC R1, c[0x0][0x37c] ;  /* 0x0000df00ff017b82 */ /* 0x000fe20000000800 */
[----:B------:R-:W0:Y:S02]  /*0010*/  S2R R0, SR_CTAID.X ;  /* 0x0000000000007919 */ /* 0x000e240000002500 */
[----:B0-----:R-:W-:-:S05]  /*0020*/  IMAD.SHL.U32 R0, R0, 0x40, RZ ;  /* 0x0000004000007824 */ /* 0x001fca00078e00ff */
[----:B------:R-:W-:-:S13]  /*0030*/  ISETP.GT.U32.AND P0, PT, R0, 0x3df, PT ;  /* 0x000003df0000780c */ /* 0x000fda0003f04070 */
[----:B------:R-:W-:Y:S05]  /*0040*/  @P0 EXIT ;  /* 0x000000000000094d */ /* 0x000fea0003800000 */
[----:B------:R-:W0:Y:S01]  /*0050*/  S2R R3, SR_TID.X ;  /* 0x0000000000037919 */ /* 0x000e220000002100 */
[----:B------:R-:W1:Y:S01]  /*0060*/  LDCU.64 UR8, c[0x0][0x358] ;  /* 0x00006b00ff0877ac */ /* 0x000e620008000a00 */
[----:B------:R-:W-:Y:S01]  /*0070*/  BSSY.RECONVERGENT B0, `(.L_x_0) ;  /* 0x000008d000007945 */ /* 0x000fe20003800200 */
[----:B------:R-:W2:Y:S01]  /*0080*/  LDCU.64 UR4, c[0x0][0x380] ;  /* 0x00007000ff0477ac */ /* 0x000ea20008000a00 */
[----:B0-----:R-:W-:-:S13]  /*0090*/  ISETP.GT.U32.AND P0, PT, R3, 0x1f, PT ;  /* 0x0000001f0300780c */ /* 0x001fda0003f04070 */
[----:B-12---:R-:W-:Y:S05]  /*00a0*/  @P0 BRA `(.L_x_1) ;  /* 0x0000000800240947 */ /* 0x006fea0003800000 */
[----:B------:R-:W0:Y:S01]  /*00b0*/  LDC R2, c[0x0][0x360] ;  /* 0x0000d800ff027b82 */ /* 0x000e220000000800 */
[----:B------:R-:W-:Y:S01]  /*00c0*/  BSSY.RECONVERGENT B1, `(.L_x_2) ;  /* 0x000003a000017945 */ /* 0x000fe20003800200 */
[----:B------:R-:W-:Y:S01]  /*00d0*/  IMAD.MOV.U32 R16, RZ, RZ, R3 ;  /* 0x000000ffff107224 */ /* 0x000fe200078e0003 */
[----:B0-----:R-:W0:Y:S01]  /*00e0*/  I2F.U32.RP R9, R2 ;  /* 0x0000000200097306 */ /* 0x001e220000209000 */
[----:B------:R-:W-:Y:S01]  /*00f0*/  IMAD.IADD R6, R3, 0x1, R2 ;  /* 0x0000000103067824 */ /* 0x000fe200078e0202 */
[----:B------:R-:W-:-:S04]  /*0100*/  ISETP.NE.U32.AND P2, PT, R2, RZ, PT ;  /* 0x000000ff0200720c */ /* 0x000fc80003f45070 */
[C---:B------:R-:W-:Y:S02]  /*0110*/  ISETP.GE.U32.AND P0, PT, R6.reuse, 0x20, PT ;  /* 0x000000200600780c */ /* 0x040fe40003f06070 */
[----:B------:R-:W-:Y:S02]  /*0120*/  VIMNMX.U32 R7, PT, PT, R6, 0x20, !PT ;  /* 0x0000002006077848 */ /* 0x000fe40007fe0000 */
[----:B------:R-:W-:-:S04]  /*0130*/  SEL R8, RZ, 0x1, P0 ;  /* 0x00000001ff087807 */ /* 0x000fc80000000000 */
[----:B------:R-:W-:Y:S01]  /*0140*/  IADD3 R7, PT, PT, R7, -R6, -R8 ;  /* 0x8000000607077210 */ /* 0x000fe20007ffe808 */
[----:B0-----:R-:W0:Y:S02]  /*0150*/  MUFU.RCP R9, R9 ;  /* 0x0000000900097308 */ /* 0x001e240000001000 */
[----:B0-----:R-:W-:-:S06]  /*0160*/  VIADD R4, R9, 0xffffffe ;  /* 0x0ffffffe09047836 */ /* 0x001fcc0000000000 */
[----:B------:R0:W1:Y:S02]  /*0170*/  F2I.FTZ.U32.TRUNC.NTZ R5, R4 ;  /* 0x0000000400057305 */ /* 0x000064000021f000 */
[----:B0-----:R-:W-:Y:S01]  /*0180*/  IMAD.MOV.U32 R4, RZ, RZ, RZ ;  /* 0x000000ffff047224 */ /* 0x001fe200078e00ff */
[----:B-1----:R-:W-:-:S05]  /*0190*/  IADD3 R11, PT, PT, RZ, -R5, RZ ;  /* 0x80000005ff0b7210 */ /* 0x002fca0007ffe0ff */
[----:B------:R-:W-:-:S04]  /*01a0*/  IMAD R11, R11, R2, RZ ;  /* 0x000000020b0b7224 */ /* 0x000fc800078e02ff */
[----:B------:R-:W-:-:S06]  /*01b0*/  IMAD.HI.U32 R10, R5, R11, R4 ;  /* 0x0000000b050a7227 */ /* 0x000fcc00078e0004 */
[----:B------:R-:W-:-:S05]  /*01c0*/  IMAD.HI.U32 R5, R10, R7, RZ ;  /* 0x000000070a057227 */ /* 0x000fca00078e00ff */
[----:B------:R-:W-:-:S05]  /*01d0*/  IADD3 R4, PT, PT, -R5, RZ, RZ ;  /* 0x000000ff05047210 */ /* 0x000fca0007ffe1ff */
[----:B------:R-:W-:-:S05]  /*01e0*/  IMAD R7, R2, R4, R7 ;  /* 0x0000000402077224 */ /* 0x000fca00078e0207 */
[----:B------:R-:W-:-:S13]  /*01f0*/  ISETP.GE.U32.AND P0, PT, R7, R2, PT ;  /* 0x000000020700720c */ /* 0x000fda0003f06070 */
[----:B------:R-:W-:Y:S02]  /*0200*/  @P0 IMAD.IADD R7, R7, 0x1, -R2 ;  /* 0x0000000107070824 */ /* 0x000fe400078e0a02 */
[----:B------:R-:W-:-:S03]  /*0210*/  @P0 VIADD R5, R5, 0x1 ;  /* 0x0000000105050836 */ /* 0x000fc60000000000 */
[----:B------:R-:W-:-:S13]  /*0220*/  ISETP.GE.U32.AND P1, PT, R7, R2, PT ;  /* 0x000000020700720c */ /* 0x000fda0003f26070 */
[----:B------:R-:W-:Y:S02]  /*0230*/  @P1 IADD3 R5, PT, PT, R5, 0x1, RZ ;  /* 0x0000000105051810 */ /* 0x000fe40007ffe0ff */
[----:B------:R-:W-:-:S05]  /*0240*/  @!P2 LOP3.LUT R5, RZ, R2, RZ, 0x33, !PT ;  /* 0x00000002ff05a212 */ /* 0x000fca00078e33ff */
[----:B------:R-:W-:-:S05]  /*0250*/  IMAD.IADD R8, R8, 0x1, R5 ;  /* 0x0000000108087824 */ /* 0x000fca00078e0205 */
[C---:B------:R-:W-:Y:S02]  /*0260*/  LOP3.LUT R4, R8.reuse, 0x3, RZ, 0xc0, !PT ;  /* 0x0000000308047812 */ /* 0x040fe400078ec0ff */
[----:B------:R-:W-:Y:S02]  /*0270*/  ISETP.GE.U32.AND P0, PT, R8, 0x3, PT ;  /* 0x000000030800780c */ /* 0x000fe40003f06070 */
[----:B------:R-:W-:-:S13]  /*0280*/  ISETP.NE.AND P1, PT, R4, 0x3, PT ;  /* 0x000000030400780c */ /* 0x000fda0003f25270 */
[----:B------:R-:W-:Y:S05]  /*0290*/  @!P1 BRA `(.L_x_3) ;  /* 0x0000000000709947 */ /* 0x000fea0003800000 */
[----:B------:R-:W0:Y:S01]  /*02a0*/  S2R R14, SR_CgaCtaId ;  /* 0x00000000000e7919 */ /* 0x000e220000008800 */
[----:B------:R-:W1:Y:S01]  /*02b0*/  LDC.64 R4, c[0x0][0x380] ;  /* 0x0000e000ff047b82 */ /* 0x000e620000000a00 */
[----:B------:R-:W-:Y:S01]  /*02c0*/  IADD3 R7, PT, PT, R0, R3, RZ ;  /* 0x0000000300077210 */ /* 0x000fe20007ffe0ff */
[----:B------:R-:W-:Y:S01]  /*02d0*/  VIADD R8, R8, 0x1 ;  /* 0x0000000108087836 */ /* 0x000fe20000000000 */
[----:B------:R-:W-:Y:S01]  /*02e0*/  MOV R6, 0x400 ;  /* 0x0000040000067802 */ /* 0x000fe20000000f00 */
[----:B------:R-:W-:-:S03]  /*02f0*/  IMAD.SHL.U32 R9, R3, 0x4, RZ ;  /* 0x0000000403097824 */ /* 0x000fc600078e00ff */
[----:B------:R-:W-:-:S05]  /*0300*/  LOP3.LUT R8, R8, 0x3, RZ, 0xc0, !PT ;  /* 0x0000000308087812 */ /* 0x000fca00078ec0ff */
[----:B------:R-:W-:Y:S02]  /*0310*/  IMAD R16, R8, R2, R3 ;  /* 0x0000000208107224 */ /* 0x000fe400078e0203 */
[----:B------:R-:W-:Y:S02]  /*0320*/  IMAD.MOV R8, RZ, RZ, -R8 ;  /* 0x000000ffff087224 */ /* 0x000fe400078e0a08 */
[----:B-1----:R-:W-:-:S04]  /*0330*/  IMAD.WIDE.U32 R4, R7, 0x4, R4 ;  /* 0x0000000407047825 */ /* 0x002fc800078e0004 */
[----:B------:R-:W-:Y:S01]  /*0340*/  VIADD R7, R6, 0x80 ;  /* 0x0000008006077836 */ /* 0x000fe20000000000 */
[----:B------:R-:W-:Y:S02]  /*0350*/  IADD3 R4, P1, PT, R4, 0x80, RZ ;  /* 0x0000008004047810 */ /* 0x000fe40007f3e0ff */
[C---:B0-----:R-:W-:Y:S02]  /*0360*/  LEA R12, R14.reuse, R6, 0x18 ;  /* 0x000000060e0c7211 */ /* 0x041fe400078ec0ff */
[----:B------:R-:W-:Y:S02]  /*0370*/  LEA R14, R14, R7, 0x18 ;  /* 0x000000070e0e7211 */ /* 0x000fe400078ec0ff */
[----:B------:R-:W-:-:S07]  /*0380*/  IADD3.X R5, PT, PT, RZ, R5, RZ, P1, !PT ;  /* 0x00000005ff057210 */ /* 0x000fce0000ffe4ff */
.L_x_4:
[----:B------:R-:W-:Y:S01]  /*0390*/  MOV R6, R4 ;  /* 0x0000000400067202 */ /* 0x000fe20000000f00 */
[----:B------:R-:W-:-:S05]  /*03a0*/  IMAD.MOV.U32 R7, RZ, RZ, R5 ;  /* 0x000000ffff077224 */ /* 0x000fca00078e0005 */
[----:B0-----:R-:W2:Y:S04]  /*03b0*/  LDG.E R10, desc[UR8][R6.64+-0x80] ;  /* 0xffff8008060a7981 */ /* 0x001ea8000c1e1900 */
[----:B------:R-:W3:Y:S01]  /*03c0*/  LDG.E R13, desc[UR8][R6.64] ;  /* 0x00000008060d7981 */ /* 0x000ee2000c1e1900 */
[----:B------:R-:W-:Y:S01]  /*03d0*/  IMAD.IADD R11, R12, 0x1, R9 ;  /* 0x000000010c0b7824 */ /* 0x000fe200078e0209 */
[----:B------:R-:W-:Y:S01]  /*03e0*/  IADD3 R18, PT, PT, R14, R9, RZ ;  /* 0x000000090e127210 */ /* 0x000fe20007ffe0ff */
[----:B------:R-:W-:Y:S02]  /*03f0*/  VIADD R8, R8, 0x1 ;  /* 0x0000000108087836 */ /* 0x000fe40000000000 */
[----:B------:R-:W-:-:S03]  /*0400*/  IMAD.WIDE.U32 R4, R2, 0x4, R6 ;  /* 0x0000000402047825 */ /* 0x000fc600078e0006 */
[----:B------:R-:W-:Y:S01]  /*0410*/  ISETP.NE.AND P1, PT, R8, RZ, PT ;  /* 0x000000ff0800720c */ /* 0x000fe20003f25270 */
[----:B------:R-:W-:Y:S01]  /*0420*/  IMAD R9, R2, 0x4, R9 ;  /* 0x0000000402097824 */ /* 0x000fe200078e0209 */
[----:B--2---:R0:W-:Y:S04]  /*0430*/  STS [R11], R10 ;  /* 0x0000000a0b007388 */ /* 0x0041e80000000800 */
[----:B---3--:R0:W-:Y:S07]  /*0440*/  STS [R18], R13 ;  /* 0x0000000d12007388 */ /* 0x0081ee0000000800 */
[----:B------:R-:W-:Y:S05]  /*0450*/  @P1 BRA `(.L_x_4) ;  /* 0xfffffffc00cc1947 */ /* 0x000fea000383ffff */
.L_x_3:
[----:B------:R-:W-:Y:S05]  /*0460*/  BSYNC.RECONVERGENT B1 ;  /* 0x0000000000017941 */ /* 0x000fea0003800200 */
.L_x_2:
[----:B------:R-:W-:Y:S05]  /*0470*/  @!P0 BRA `(.L_x_1) ;  /* 0x0000000400308947 */ /* 0x000fea0003800000 */
[----:B------:R-:W1:Y:S01]  /*0480*/  S2R R4, SR_CgaCtaId ;  /* 0x0000000000047919 */ /* 0x000e620000008800 */
[----:B------:R-:W-:Y:S01]  /*0490*/  MOV R9, 0x400 ;  /* 0x0000040000097802 */ /* 0x000fe20000000f00 */
[----:B------:R-:W-:Y:S01]  /*04a0*/  IMAD.IADD R15, R16, 0x1, R2 ;  /* 0x00000001100f7824 */ /* 0x000fe200078e0202 */
[----:B------:R-:W-:Y:S01]  /*04b0*/  IADD3 R29, PT, PT, R0, R16, RZ ;  /* 0x00000010001d7210 */ /* 0x000fe20007ffe0ff */
[C-C-:B------:R-:W-:Y:S01]  /*04c0*/  IMAD R5, R2.reuse, 0x2, R16.reuse ;  /* 0x0000000202057824 */ /* 0x140fe200078e0210 */
[----:B0-----:R-:W-:Y:S01]  /*04d0*/  IADD3 R11, PT, PT, R9, 0x80, RZ ;  /* 0x00000080090b7810 */ /* 0x001fe20007ffe0ff */
[C---:B------:R-:W-:Y:S01]  /*04e0*/  IMAD R7, R2.reuse, 0x3, R16 ;  /* 0x0000000302077824 */ /* 0x040fe200078e0210 */
[----:B------:R-:W-:Y:S01]  /*04f0*/  LEA R19, R2, R29, 0x1 ;  /* 0x0000001d02137211 */ /* 0x000fe200078e08ff */
[----:B------:R-:W-:Y:S02]  /*0500*/  IMAD.IADD R17, R0, 0x1, R15 ;  /* 0x0000000100117824 */ /* 0x000fe400078e020f */
[----:B------:R-:W-:Y:S01]  /*0510*/  IMAD R27, R2, 0x3, R29 ;  /* 0x00000003021b7824 */ /* 0x000fe200078e021d */
[----:B-1----:R-:W-:-:S02]  /*0520*/  LEA R9, R4, R9, 0x18 ;  /* 0x0000000904097211 */ /* 0x002fc400078ec0ff */
[----:B------:R-:W-:Y:S01]  /*0530*/  LEA R11, R4, R11, 0x18 ;  /* 0x0000000b040b7211 */ /* 0x000fe200078ec0ff */
[----:B------:R-:W-:Y:S02]  /*0540*/  IMAD.SHL.U32 R4, R16, 0x4, RZ ;  /* 0x0000000410047824 */ /* 0x000fe400078e00ff */
[C-C-:B------:R-:W-:Y:S01]  /*0550*/  IMAD R6, R2.reuse, 0x4, R9.reuse ;  /* 0x0000000402067824 */ /* 0x140fe200078e0209 */
[C---:B------:R-:W-:Y:S01]  /*0560*/  LEA R12, R2.reuse, R11, 0x2 ;  /* 0x0000000b020c7211 */ /* 0x040fe200078e10ff */
[C-C-:B------:R-:W-:Y:S02]  /*0570*/  IMAD R8, R2.reuse, 0x8, R9.reuse ;  /* 0x0000000802087824 */ /* 0x140fe400078e0209 */
[C---:B------:R-:W-:Y:S02]  /*0580*/  IMAD R10, R2.reuse, 0xc, R9 ;  /* 0x0000000c020a7824 */ /* 0x040fe400078e0209 */
[C-C-:B------:R-:W-:Y:S02]  /*0590*/  IMAD R14, R2.reuse, 0x8, R11.reuse ;  /* 0x00000008020e7824 */ /* 0x140fe400078e020b */
[----:B------:R-:W-:-:S07]  /*05a0*/  IMAD R13, R2, 0xc, R11 ;  /* 0x0000000c020d7824 */ /* 0x000fce00078e020b */
.L_x_5:
[----:B-1----:R-:W0:Y:S01]  /*05b0*/  LDC.64 R20, c[0x0][0x380] ;  /* 0x0000e000ff147b82 */ /* 0x002e220000000a00 */
[----:B------:R-:W-:-:S04]  /*05c0*/  IADD3 R25, P0, PT, R0, R16, RZ ;  /* 0x0000001000197210 */ /* 0x000fc80007f1e0ff */
[----:B------:R-:W-:Y:S02]  /*05d0*/  IADD3.X R26, PT, PT, RZ, RZ, RZ, P0, !PT ;  /* 0x000000ffff1a7210 */ /* 0x000fe400007fe4ff */
[----:B------:R-:W-:-:S04]  /*05e0*/  LEA R24, P0, R25, UR4, 0x2 ;  /* 0x0000000419187c11 */ /* 0x000fc8000f8010ff */
[----:B------:R-:W-:-:S05]  /*05f0*/  LEA.HI.X R25, R25, UR5, R26, 0x2, P0 ;  /* 0x0000000519197c11 */ /* 0x000fca00080f141a */
[----:B------:R1:W2:Y:S01]  /*0600*/  LDG.E R26, desc[UR8][R24.64+0x80] ;  /* 0x00008008181a7981 */ /* 0x0002a2000c1e1900 */
[----:B0-----:R-:W-:-:S04]  /*0610*/  IMAD.WIDE.U32 R22, R29, 0x4, R20 ;  /* 0x000000041d167825 */ /* 0x001fc800078e0014 */
[----:B-1----:R-:W-:Y:S02]  /*0620*/  IMAD.WIDE.U32 R24, R17, 0x4, R20 ;  /* 0x0000000411187825 */ /* 0x002fe400078e0014 */
[----:B------:R0:W3:Y:S02]  /*0630*/  LDG.E R22, desc[UR8][R22.64] ;  /* 0x0000000816167981 */ /* 0x0000e4000c1e1900 */
[--C-:B------:R-:W-:Y:S02]  /*0640*/  IMAD.IADD R18, R9, 0x1, R4.reuse ;  /* 0x0000000109127824 */ /* 0x100fe400078e0204 */
[----:B------:R-:W4:Y:S01]  /*0650*/  LDG.E R24, desc[UR8][R24.64] ;  /* 0x0000000818187981 */ /* 0x000f22000c1e1900 */
[--C-:B------:R-:W-:Y:S01]  /*0660*/  IMAD.IADD R28, R11, 0x1, R4.reuse ;  /* 0x000000010b1c7824 */ /* 0x100fe200078e0204 */
[----:B0-----:R-:W-:Y:S02]  /*0670*/  IADD3 R23, P0, PT, R0, R15, RZ ;  /* 0x0000000f00177210 */ /* 0x001fe40007f1e0ff */
[----:B---3--:R0:W-:Y:S04]  /*0680*/  STS [R18], R22 ;  /* 0x0000001612007388 */ /* 0x0081e80000000800 */
[----:B--2---:R-:W-:Y:S01]  /*0690*/  STS [R28], R26 ;  /* 0x0000001a1c007388 */ /* 0x004fe20000000800 */
[----:B0-----:R-:W-:-:S05]  /*06a0*/  IMAD.IADD R18, R6, 0x1, R4 ;  /* 0x0000000106127824 */ /* 0x001fca00078e0204 */
[----:B----4-:R0:W-:Y:S02]  /*06b0*/  STS [R18], R24 ;  /* 0x0000001812007388 */ /* 0x0101e40000000800 */
[----:B0-----:R-:W-:Y:S02]  /*06c0*/  IADD3.X R18, PT, PT, RZ, RZ, RZ, P0, !PT ;  /* 0x000000ffff127210 */ /* 0x001fe400007fe4ff */
[----:B------:R-:W-:-:S04]  /*06d0*/  LEA R22, P0, R23, UR4, 0x2 ;  /* 0x0000000417167c11 */ /* 0x000fc8000f8010ff */
[----:B------:R-:W-:-:S05]  /*06e0*/  LEA.HI.X R23, R23, UR5, R18, 0x2, P0 ;  /* 0x0000000517177c11 */ /* 0x000fca00080f1412 */
[----:B------:R0:W2:Y:S01]  /*06f0*/  LDG.E R18, desc[UR8][R22.64+0x80] ;  /* 0x0000800816127981 */ /* 0x0000a2000c1e1900 */
[----:B------:R-:W-:Y:S01]  /*0700*/  IMAD.IADD R26, R12, 0x1, R4 ;  /* 0x000000010c1a7824 */ /* 0x000fe200078e0204 */
[----:B------:R-:W-:Y:S01]  /*0710*/  IADD3 R25, P0, PT, R0, R5, RZ ;  /* 0x0000000500197210 */ /* 0x000fe20007f1e0ff */
[----:B0-----:R-:W-:-:S05]  /*0720*/  IMAD.WIDE.U32 R22, R19, 0x4, R20 ;  /* 0x0000000413167825 */ /* 0x001fca00078e0014 */
[----:B------:R0:W3:Y:S01]  /*0730*/  LDG.E R28, desc[UR8][R22.64] ;  /* 0x00000008161c7981 */ /* 0x0000e2000c1e1900 */
[----:B------:R-:W-:-:S06]  /*0740*/  IMAD.WIDE.U32 R20, R27, 0x4, R20 ;  /* 0x000000041b147825 */ /* 0x000fcc00078e0014 */
[----:B------:R-:W4:Y:S04]  /*0750*/  LDG.E R20, desc[UR8][R20.64] ;  /* 0x0000000814147981 */ /* 0x000f28000c1e1900 */
[----:B--2---:R1:W-:Y:S02]  /*0760*/  STS [R26], R18 ;  /* 0x000000121a007388 */ /* 0x0043e40000000800 */
[----:B-1----:R-:W-:Y:S02]  /*0770*/  IADD3.X R18, PT, PT, RZ, RZ, RZ, P0, !PT ;  /* 0x000000ffff127210 */ /* 0x002fe400007fe4ff */
[----:B------:R-:W-:-:S04]  /*0780*/  LEA R24, P0, R25, UR4, 0x2 ;  /* 0x0000000419187c11 */ /* 0x000fc8000f8010ff */
[----:B------:R-:W-:Y:S02]  /*0790*/  LEA.HI.X R25, R25, UR5, R18, 0x2, P0 ;  /* 0x0000000519197c11 */ /* 0x000fe400080f1412 */
[----:B0-----:R-:W-:-:S03]  /*07a0*/  IADD3 R23, P0, PT, R0, R7, RZ ;  /* 0x0000000700177210 */ /* 0x001fc60007f1e0ff */
[----:B------:R0:W2:Y:S02]  /*07b0*/  LDG.E R24, desc[UR8][R24.64+0x80] ;  /* 0x0000800818187981 */ /* 0x0000a4000c1e1900 */
[----:B------:R-:W-:Y:S01]  /*07c0*/  IMAD.X R18, RZ, RZ, RZ, P0 ;  /* 0x000000ffff127224 */ /* 0x000fe200000e06ff */
[----:B------:R-:W-:-:S04]  /*07d0*/  LEA R22, P0, R23, UR4, 0x2 ;  /* 0x0000000417167c11 */ /* 0x000fc8000f8010ff */
[----:B------:R-:W-:-:S05]  /*07e0*/  LEA.HI.X R23, R23, UR5, R18, 0x2, P0 ;  /* 0x0000000517177c11 */ /* 0x000fca00080f1412 */
[----:B------:R-:W5:Y:S01]  /*07f0*/  LDG.E R22, desc[UR8][R22.64+0x80] ;  /* 0x0000800816167981 */ /* 0x000f62000c1e1900 */
[--C-:B------:R-:W-:Y:S02]  /*0800*/  IMAD.IADD R26, R8, 0x1, R4.reuse ;  /* 0x00000001081a7824 */ /* 0x100fe400078e0204 */
[----:B------:R-:W-:-:S03]  /*0810*/  IMAD.IADD R18, R14, 0x1, R4 ;  /* 0x000000010e127824 */ /* 0x000fc600078e0204 */
[----:B---3--:R1:W-:Y:S01]  /*0820*/  STS [R26], R28 ;  /* 0x0000001c1a007388 */ /* 0x0083e20000000800 */
[----:B0-----:R-:W-:Y:S02]  /*0830*/  IADD3 R25, PT, PT, R2, R16, R2 ;  /* 0x0000001002197210 */ /* 0x001fe40007ffe002 */
[----:B-1----:R-:W-:Y:S01]  /*0840*/  IADD3 R26, PT, PT, R10, R4, RZ ;  /* 0x000000040a1a7210 */ /* 0x002fe20007ffe0ff */
[----:B------:R-:W-:Y:S01]  /*0850*/  IMAD.IADD R28, R13, 0x1, R4 ;  /* 0x000000010d1c7824 */ /* 0x000fe200078e0204 */
[----:B------:R-:W-:-:S04]  /*0860*/  IADD3 R16, PT, PT, R2, R25, R2 ;  /* 0x0000001902107210 */ /* 0x000fc80007ffe002 */
[----:B------:R-:W-:Y:S01]  /*0870*/  ISETP.GE.U32.AND P0, PT, R16, 0x20, PT ;  /* 0x000000201000780c */ /* 0x000fe20003f06070 */
[C---:B------:R-:W-:Y:S01]  /*0880*/  IMAD R5, R2.reuse, 0x4, R5 ;  /* 0x0000000402057824 */ /* 0x040fe200078e0205 */
[C---:B------:R-:W-:Y:S01]  /*0890*/  LEA R7, R2.reuse, R7, 0x2 ;  /* 0x0000000702077211 */ /* 0x040fe200078e10ff */
[C---:B------:R-:W-:Y:S01]  /*08a0*/  IMAD R15, R2.reuse, 0x4, R15 ;  /* 0x00000004020f7824 */ /* 0x040fe200078e020f */
[C---:B------:R-:W-:Y:S01]  /*08b0*/  LEA R17, R2.reuse, R17, 0x2 ;  /* 0x0000001102117211 */ /* 0x040fe200078e10ff */
[C---:B------:R-:W-:Y:S01]  /*08c0*/  IMAD R4, R2.reuse, 0x10, R4 ;  /* 0x0000001002047824 */ /* 0x040fe200078e0204 */
[C---:B------:R-:W-:Y:S01]  /*08d0*/  LEA R29, R2.reuse, R29, 0x2 ;  /* 0x0000001d021d7211 */ /* 0x040fe200078e10ff */
[C---:B------:R-:W-:Y:S02]  /*08e0*/  IMAD R19, R2.reuse, 0x4, R19 ;  /* 0x0000000402137824 */ /* 0x040fe400078e0213 */
[----:B------:R-:W-:Y:S01]  /*08f0*/  IMAD R27, R2, 0x4, R27 ;  /* 0x00000004021b7824 */ /* 0x000fe200078e021b */
[----:B--2---:R1:W-:Y:S04]  /*0900*/  STS [R18], R24 ;  /* 0x0000001812007388 */ /* 0x0043e80000000800 */
[----:B----4-:R1:W-:Y:S04]  /*0910*/  STS [R26], R20 ;  /* 0x000000141a007388 */ /* 0x0103e80000000800 */
[----:B-----5:R1:W-:Y:S01]  /*0920*/  STS [R28], R22 ;  /* 0x000000161c007388 */ /* 0x0203e20000000800 */
[----:B------:R-:W-:Y:S05]  /*0930*/  @!P0 BRA `(.L_x_5) ;  /* 0xfffffffc001c8947 */ /* 0x000fea000383ffff */
.L_x_1:
[----:B------:R-:W-:Y:S05]  /*0940*/  BSYNC.RECONVERGENT B0 ;  /* 0x0000000000007941 */ /* 0x000fea0003800200 */
.L_x_0:
[----:B------:R-:W-:Y:S01]  /*0950*/  BAR.SYNC.DEFER_BLOCKING 0x0 ;  /* 0x0000000000007b1d */ /* 0x000fe20000010000 */
[----:B------:R-:W-:-:S13]  /*0960*/  ISETP.NE.AND P0, PT, R3, RZ, PT ;  /* 0x000000ff0300720c */ /* 0x000fda0003f05270 */
[----:B------:R-:W-:Y:S05]  /*0970*/  @P0 EXIT ;  /* 0x000000000000094d */ /* 0x000fea0003800000 */
[----:B------:R-:W2:Y:S01]  /*0980*/  S2UR UR5, SR_CgaCtaId ;  /* 0x00000000000579c3 */ /* 0x000ea20000008800 */
[----:B------:R-:W-:Y:S01]  /*0990*/  UMOV UR4, 0x400 ;  /* 0x0000040000047882 */ /* 0x000fe20000000000 */
[----:B------:R-:W-:Y:S01]  /*09a0*/  HFMA2 R6, -RZ, RZ, 0, 2.384185791015625e-07 ;  /* 0x00000004ff067431 */ /* 0x000fe200000001ff */
[----:B------:R-:W-:Y:S01]  /*09b0*/  UIADD3 UR6, UPT, UPT, UR4, 0x80, URZ ;  /* 0x0000008004067890 */ /* 0x000fe2000fffe0ff */
[----:B------:R-:W-:Y:S02]  /*09c0*/  VIADD R5, R0, 0x1 ;  /* 0x0000000100057836 */ /* 0x000fe40000000000 */
[----:B------:R-:W-:Y:S02]  /*09d0*/  IMAD.MOV.U32 R17, RZ, RZ, RZ ;  /* 0x000000ffff117224 */ /* 0x000fe400078e00ff */
[----:B0-----:R-:W0:Y:S01]  /*09e0*/  LDC.64 R10, c[0x0][0x388] ;  /* 0x0000e200ff0a7b82 */ /* 0x001e220000000a00 */
[----:B------:R-:W-:Y:S02]  /*09f0*/  IMAD.MOV.U32 R2, RZ, RZ, RZ ;  /* 0x000000ffff027224 */ /* 0x000fe400078e00ff */
[----:B------:R-:W-:Y:S01]  /*0a00*/  IMAD.MOV.U32 R7, RZ, RZ, RZ ;  /* 0x000000ffff077224 */ /* 0x000fe200078e00ff */
[----:B--2---:R-:W-:-:S02]  /*0a10*/  ULEA UR4, UR5, UR4, 0x18 ;  /* 0x0000000405047291 */ /* 0x004fc4000f8ec0ff */
[----:B------:R-:W-:-:S12]  /*0a20*/  ULEA UR6, UR5, UR6, 0x18 ;  /* 0x0000000605067291 */ /* 0x000fd8000f8ec0ff */
.L_x_6:
[----:B------:R-:W-:Y:S02]  /*0a30*/  LEA R3, R7, UR4, 0x2 ;  /* 0x0000000407037c11 */ /* 0x000fe4000f8e10ff */
[----:B------:R-:W-:Y:S02]  /*0a40*/  LEA R4, R2, UR6, 0x2 ;  /* 0x0000000602047c11 */ /* 0x000fe4000f8e10ff */
[----:B------:R-:W-:Y:S01]  /*0a50*/  IADD3 R13, PT, PT, R0, R17, RZ ;  /* 0x00000011000d7210 */ /* 0x000fe20007ffe0ff */
[----:B------:R-:W-:Y:S01]  /*0a60*/  LDS R15, [R3] ;  /* 0x00000000030f7984 */ /* 0x000fe20000000800 */
[----:B------:R-:W-:-:S03]  /*0a70*/  VIADD R17, R17, 0x1 ;  /* 0x0000000111117836 */ /* 0x000fc60000000000 */
[----:B------:R2:W3:Y:S02]  /*0a80*/  LDS R14, [R4] ;  /* 0x00000000040e7984 */ /* 0x0004e40000000800 */
[----:B--2---:R-:W-:-:S04]  /*0a90*/  IMAD.MOV.U32 R4, RZ, RZ, R5 ;  /* 0x000000ffff047224 */ /* 0x004fc800078e0005 */
[----:B------:R-:W-:Y:S01]  /*0aa0*/  VIADD R5, R4, 0x1 ;  /* 0x0000000104057836 */ /* 0x000fe20000000000 */
[----:B---3--:R-:W-:-:S13]  /*0ab0*/  FSETP.GEU.AND P0, PT, R15, R14, PT ;  /* 0x0000000e0f00720b */ /* 0x008fda0003f0e000 */
[----:B------:R-:W-:Y:S02]  /*0ac0*/  @!P0 VIADD R7, R7, 0x1 ;  /* 0x0000000107078836 */ /* 0x000fe40000000000 */
[----:B------:R-:W-:Y:S02]  /*0ad0*/  @P0 VIADD R2, R2, 0x1 ;  /* 0x0000000102020836 */ /* 0x000fe40000000000 */
[----:B0-----:R-:W-:-:S03]  /*0ae0*/  @!P0 IMAD.WIDE.U32 R8, R13, 0x4, R10 ;  /* 0x000000040d088825 */ /* 0x001fc600078e000a */
[----:B------:R-:W-:Y:S01]  /*0af0*/  VIMNMX R3, PT, PT, R2, R7, !PT ;  /* 0x0000000702037248 */ /* 0x000fe20007fe0100 */
[----:B------:R-:W-:Y:S01]  /*0b00*/  @P0 IMAD.WIDE.U32 R12, R13, 0x4, R10 ;  /* 0x000000040d0c0825 */ /* 0x000fe200078e000a */
[----:B------:R2:W-:Y:S04]  /*0b10*/  @!P0 STG.E desc[UR8][R8.64], R15 ;  /* 0x0000000f08008986 */ /* 0x0005e8000c101908 */
[----:B------:R2:W-:Y:S01]  /*0b20*/  @P0 STG.E desc[UR8][R12.64], R14 ;  /* 0x0000000e0c000986 */ /* 0x0005e2000c101908 */
[----:B------:R-:W-:Y:S02]  /*0b30*/  ISETP.GE.AND P0, PT, R3, 0x20, PT ;  /* 0x000000200300780c */ /* 0x000fe40003f06270 */
[----:B------:R-:W-:-:S04]  /*0b40*/  MOV R3, R6 ;  /* 0x0000000600037202 */ /* 0x000fc80000000f00 */
[----:B------:R-:W-:-:S07]  /*0b50*/  IADD3 R6, PT, PT, R3, 0x1, RZ ;  /* 0x0000000103067810 */ /* 0x000fce0007ffe0ff */
[----:B--2---:R-:W-:Y:S05]  /*0b60*/  @!P0 BRA `(.L_x_6) ;  /* 0xfffffffc00b08947 */ /* 0x004fea000383ffff */
[----:B------:R-:W-:-:S13]  /*0b70*/  ISETP.GT.AND P0, PT, R7, 0x1f, PT ;  /* 0x0000001f0700780c */ /* 0x000fda0003f04270 */
[----:B------:R-:W-:Y:S05]  /*0b80*/  @P0 BRA `(.L_x_7) ;  /* 0x0000000400800947 */ /* 0x000fea0003800000 */
[C---:B------:R-:W-:Y:S01]  /*0b90*/  VIADD R5, R7.reuse, 0xffffffe7 ;  /* 0xffffffe707057836 */ /* 0x040fe20000000000 */
[----:B------:R-:W-:-:S04]  /*0ba0*/  IADD3 R6, PT, PT, -R7, 0x20, RZ ;  /* 0x0000002007067810 */ /* 0x000fc80007ffe1ff */
[----:B------:R-:W-:Y:S02]  /*0bb0*/  ISETP.GE.U32.AND P0, PT, R5, 0x7, PT ;  /* 0x000000070500780c */ /* 0x000fe40003f06070 */
[----:B-1----:R-:W-:-:S11]  /*0bc0*/  LOP3.LUT R20, R6, 0x7, RZ, 0xc0, !PT ;  /* 0x0000000706147812 */ /* 0x002fd600078ec0ff */
[----:B------:R-:W-:Y:S05]  /*0bd0*/  @!P0 BRA `(.L_x_8) ;  /* 0x0000000000ac8947 */ /* 0x000fea0003800000 */
[----:B------:R-:W-:Y:S02]  /*0be0*/  LOP3.LUT R8, R6, 0xfffffff8, RZ, 0xc0, !PT ;  /* 0xfffffff806087812 */ /* 0x000fe400078ec0ff */
[----:B------:R-:W-:-:S03]  /*0bf0*/  LEA R5, R7, UR4, 0x2 ;  /* 0x0000000407057c11 */ /* 0x000fc6000f8e10ff */
[----:B------:R-:W-:Y:S01]  /*0c00*/  IMAD.MOV R8, RZ, RZ, -R8 ;  /* 0x000000ffff087224 */ /* 0x000fe200078e0a08 */
[----:B------:R-:W-:-:S07]  /*0c10*/  IADD3 R5, PT, PT, R5, 0x10, RZ ;  /* 0x0000001005057810 */ /* 0x000fce0007ffe0ff */
.L_x_9:
[----:B0-----:R-:W0:Y:S01]  /*0c20*/  LDS R15, [R5+-0x10] ;  /* 0xfffff000050f7984 */ /* 0x001e220000000800 */
[C---:B------:R-:W-:Y:S01]  /*0c30*/  VIADD R19, R4.reuse, 0x1 ;  /* 0x0000000104137836 */ /* 0x040fe20000000000 */
[C---:B------:R-:W-:Y:S01]  /*0c40*/  IADD3 R25, PT, PT, R4.reuse, 0x2, RZ ;  /* 0x0000000204197810 */ /* 0x040fe20007ffe0ff */
[C-C-:B------:R-:W-:Y:S01]  /*0c50*/  IMAD.WIDE.U32 R12, R4.reuse, 0x4, R10.reuse ;  /* 0x00000004040c7825 */ /* 0x140fe200078e000a */
[----:B------:R-:W1:Y:S01]  /*0c60*/  LDS R26, [R5+-0xc] ;  /* 0xfffff400051a7984 */ /* 0x000e620000000800 */
[----:B------:R-:W-:Y:S02]  /*0c70*/  IADD3 R16, PT, PT, R4, 0x5, RZ ;  /* 0x0000000504107810 */ /* 0x000fe40007ffe0ff */
[--C-:B------:R-:W-:Y:S01]  /*0c80*/  IMAD.WIDE.U32 R18, R19, 0x4, R10.reuse ;  /* 0x0000000413127825 */ /* 0x100fe200078e000a */
[----:B------:R-:W2:Y:S01]  /*0c90*/  LDS R17, [R5+-0x8] ;  /* 0xfffff80005117984 */ /* 0x000ea20000000800 */
[----:B------:R-:W-:Y:S02]  /*0ca0*/  IADD3 R8, PT, PT, R8, 0x8, RZ ;  /* 0x0000000808087810 */ /* 0x000fe40007ffe0ff */
[----:B------:R-:W-:Y:S01]  /*0cb0*/  IMAD.WIDE.U32 R24, R25, 0x4, R10 ;  /* 0x0000000419187825 */ /* 0x000fe200078e000a */
[----:B------:R-:W3:Y:S01]  /*0cc0*/  LDS R22, [R5+-0x4] ;  /* 0xfffffc0005167984 */ /* 0x000ee20000000800 */
[----:B------:R-:W-:-:S02]  /*0cd0*/  ISETP.NE.AND P0, PT, R8, RZ, PT ;  /* 0x000000ff0800720c */ /* 0x000fc40003f05270 */
[C---:B------:R-:W-:Y:S01]  /*0ce0*/  VIADD R29, R4.reuse, 0x3 ;  /* 0x00000003041d7836 */ /* 0x040fe20000000000 */
[----:B------:R-:W4:Y:S01]  /*0cf0*/  LDS R21, [R5] ;  /* 0x0000000005157984 */ /* 0x000f220000000800 */
[----:B------:R-:W-:Y:S02]  /*0d00*/  VIADD R14, R4, 0x4 ;  /* 0x00000004040e7836 */ /* 0x000fe40000000000 */
[----:B------:R-:W-:Y:S01]  /*0d10*/  IMAD.WIDE.U32 R28, R29, 0x4, R10 ;  /* 0x000000041d1c7825 */ /* 0x000fe200078e000a */
[----:B------:R-:W5:Y:S03]  /*0d20*/  LDS R27, [R5+0x4] ;  /* 0x00000400051b7984 */ /* 0x000f660000000800 */
[----:B------:R-:W-:Y:S01]  /*0d30*/  VIADD R7, R7, 0x8 ;  /* 0x0000000807077836 */ /* 0x000fe20000000000 */
[----:B------:R-:W5:Y:S01]  /*0d40*/  LDS R23, [R5+0x8] ;  /* 0x0000080005177984 */ /* 0x000f620000000800 */
[----:B------:R-:W-:-:S03]  /*0d50*/  VIADD R3, R3, 0x8 ;  /* 0x0000000803037836 */ /* 0x000fc60000000000 */
[----:B------:R0:W5:Y:S02]  /*0d60*/  LDS R9, [R5+0xc] ;  /* 0x00000c0005097984 */ /* 0x0001640000000800 */
[----:B0-----:R-:W-:Y:S02]  /*0d70*/  VIADD R5, R5, 0x20 ;  /* 0x0000002005057836 */ /* 0x001fe40000000000 */
[----:B------:R0:W-:Y:S04]  /*0d80*/  STG.E desc[UR8][R12.64], R15 ;  /* 0x0000000f0c007986 */ /* 0x0001e8000c101908 */
[----:B-1----:R1:W-:Y:S04]  /*0d90*/  STG.E desc[UR8][R18.64], R26 ;  /* 0x0000001a12007986 */ /* 0x0023e8000c101908 */
[----:B--2---:R2:W-:Y:S01]  /*0da0*/  STG.E desc[UR8][R24.64], R17 ;  /* 0x0000001118007986 */ /* 0x0045e2000c101908 */
[----:B0-----:R-:W-:-:S03]  /*0db0*/  IMAD.WIDE.U32 R12, R14, 0x4, R10 ;  /* 0x000000040e0c7825 */ /* 0x001fc600078e000a */
[----:B---3--:R0:W-:Y:S01]  /*0dc0*/  STG.E desc[UR8][R28.64], R22 ;  /* 0x000000161c007986 */ /* 0x0081e2000c101908 */
[----:B-1----:R-:W-:-:S03]  /*0dd0*/  VIADD R19, R4, 0x7 ;  /* 0x0000000704137836 */ /* 0x002fc60000000000 */
[----:B----4-:R0:W-:Y:S01]  /*0de0*/  STG.E desc[UR8][R12.64], R21 ;  /* 0x000000150c007986 */ /* 0x0101e2000c101908 */
[----:B------:R-:W-:-:S04]  /*0df0*/  IMAD.WIDE.U32 R14, R16, 0x4, R10 ;  /* 0x00000004100e7825 */ /* 0x000fc800078e000a */
[C---:B--2---:R-:W-:Y:S01]  /*0e00*/  VIADD R17, R4.reuse, 0x6 ;  /* 0x0000000604117836 */ /* 0x044fe20000000000 */
[----:B-----5:R0:W-:Y:S01]  /*0e10*/  STG.E desc[UR8][R14.64], R27 ;  /* 0x0000001b0e007986 */ /* 0x0201e2000c101908 */
[----:B------:R-:W-:Y:S01]  /*0e20*/  IMAD.WIDE.U32 R18, R19, 0x4, R10 ;  /* 0x0000000413127825 */ /* 0x000fe200078e000a */
[----:B------:R-:W-:-:S03]  /*0e30*/  IADD3 R4, PT, PT, R4, 0x8, RZ ;  /* 0x0000000804047810 */ /* 0x000fc60007ffe0ff */
[----:B------:R-:W-:-:S05]  /*0e40*/  IMAD.WIDE.U32 R16, R17, 0x4, R10 ;  /* 0x0000000411107825 */ /* 0x000fca00078e000a */
[----:B------:R0:W-:Y:S04]  /*0e50*/  STG.E desc[UR8][R16.64], R23 ;  /* 0x0000001710007986 */ /* 0x0001e8000c101908 */
[----:B------:R0:W-:Y:S01]  /*0e60*/  STG.E desc[UR8][R18.64], R9 ;  /* 0x0000000912007986 */ /* 0x0001e2000c101908 */
[----:B------:R-:W-:Y:S05]  /*0e70*/  @P0 BRA `(.L_x_9) ;  /* 0xfffffffc00680947 */ /* 0x000fea000383ffff */
[----:B0-----:R-:W-:-:S07]  /*0e80*/  VIADD R17, R3, 0xfffffffd ;  /* 0xfffffffd03117836 */ /* 0x001fce0000000000 */
.L_x_8:
[----:B------:R-:W-:-:S13]  /*0e90*/  ISETP.NE.AND P0, PT, R20, RZ, PT ;  /* 0x000000ff1400720c */ /* 0x000fda0003f05270 */
[----:B------:R-:W-:Y:S05]  /*0ea0*/  @!P0 BRA `(.L_x_7) ;  /* 0x0000000000b88947 */ /* 0x000fea0003800000 */
[----:B------:R-:W-:Y:S02]  /*0eb0*/  ISETP.GE.U32.AND P0, PT, R20, 0x4, PT ;  /* 0x000000041400780c */ /* 0x000fe40003f06070 */
[----:B------:R-:W-:-:S04]  /*0ec0*/  LOP3.LUT R16, R6, 0x3, RZ, 0xc0, !PT ;  /* 0x0000000306107812 */ /* 0x000fc800078ec0ff */
[----:B------:R-:W-:-:S07]  /*0ed0*/  ISETP.NE.AND P1, PT, R16, RZ, PT ;  /* 0x000000ff1000720c */ /* 0x000fce0003f25270 */
[----:B------:R-:W-:Y:S06]  /*0ee0*/  @!P0 BRA `(.L_x_10) ;  /* 0x00000000004c8947 */ /* 0x000fec0003800000 */
[----:B------:R-:W-:Y:S02]  /*0ef0*/  LEA R3, R7, UR4, 0x2 ;  /* 0x0000000407037c11 */ /* 0x000fe4000f8e10ff */
[----:B------:R-:W-:Y:S01]  /*0f00*/  IADD3 R5, PT, PT, R0, R17, RZ ;  /* 0x0000001100057210 */ /* 0x000fe20007ffe0ff */
[----:B------:R-:W-:Y:S01]  /*0f10*/  VIADD R17, R17, 0x4 ;  /* 0x0000000411117836 */ /* 0x000fe20000000000 */
[----:B------:R-:W-:Y:S01]  /*0f20*/  IADD3 R7, PT, PT, R7, 0x4, RZ ;  /* 0x0000000407077810 */ /* 0x000fe20007ffe0ff */
[----:B------:R-:W0:Y:S01]  /*0f30*/  LDS R19, [R3] ;  /* 0x0000000003137984 */ /* 0x000e220000000800 */
[C---:B------:R-:W-:Y:S01]  /*0f40*/  IADD3 R13, PT, PT, R5.reuse, 0x2, RZ ;  /* 0x00000002050d7810 */ /* 0x040fe20007ffe0ff */
[C---:B------:R-:W-:Y:S02]  /*0f50*/  VIADD R9, R5.reuse, 0x1 ;  /* 0x0000000105097836 */ /* 0x040fe40000000000 */
[----:B------:R-:W1:Y:S01]  /*0f60*/  LDS R21, [R3+0x4] ;  /* 0x0000040003157984 */ /* 0x000e620000000800 */
[----:B------:R-:W-:-:S02]  /*0f70*/  VIADD R15, R5, 0x3 ;  /* 0x00000003050f7836 */ /* 0x000fc40000000000 */
[--C-:B------:R-:W-:Y:S01]  /*0f80*/  IMAD.WIDE.U32 R4, R5, 0x4, R10.reuse ;  /* 0x0000000405047825 */ /* 0x100fe200078e000a */
[----:B------:R-:W2:Y:S03]  /*0f90*/  LDS R23, [R3+0x8] ;  /* 0x0000080003177984 */ /* 0x000ea60000000800 */
[--C-:B------:R-:W-:Y:S01]  /*0fa0*/  IMAD.WIDE.U32 R8, R9, 0x4, R10.reuse ;  /* 0x0000000409087825 */ /* 0x100fe200078e000a */
[----:B------:R-:W3:Y:S03]  /*0fb0*/  LDS R25, [R3+0xc] ;  /* 0x00000c0003197984 */ /* 0x000ee60000000800 */
[----:B------:R-:W-:-:S04]  /*0fc0*/  IMAD.WIDE.U32 R12, R13, 0x4, R10 ;  /* 0x000000040d0c7825 */ /* 0x000fc800078e000a */
[----:B------:R-:W-:Y:S01]  /*0fd0*/  IMAD.WIDE.U32 R14, R15, 0x4, R10 ;  /* 0x000000040f0e7825 */ /* 0x000fe200078e000a */
[----:B0-----:R0:W-:Y:S04]  /*0fe0*/  STG.E desc[UR8][R4.64], R19 ;  /* 0x0000001304007986 */ /* 0x0011e8000c101908 */
[----:B-1----:R0:W-:Y:S04]  /*0ff0*/  STG.E desc[UR8][R8.64], R21 ;  /* 0x0000001508007986 */ /* 0x0021e8000c101908 */
[----:B--2---:R0:W-:Y:S04]  /*1000*/  STG.E desc[UR8][R12.64], R23 ;  /* 0x000000170c007986 */ /* 0x0041e8000c101908 */
[----:B---3--:R0:W-:Y:S02]  /*1010*/  STG.E desc[UR8][R14.64], R25 ;  /* 0x000000190e007986 */ /* 0x0081e4000c101908 */
.L_x_10:
[----:B------:R-:W-:Y:S05]  /*1020*/  @!P1 BRA `(.L_x_7) ;  /* 0x0000000000589947 */ /* 0x000fea0003800000 */
[----:B------:R-:W-:Y:S02]  /*1030*/  ISETP.NE.AND P0, PT, R16, 0x1, PT ;  /* 0x000000011000780c */ /* 0x000fe40003f05270 */
[----:B------:R-:W-:-:S04]  /*1040*/  LOP3.LUT R6, R6, 0x1, RZ, 0xc0, !PT ;  /* 0x0000000106067812 */ /* 0x000fc800078ec0ff */
[----:B------:R-:W-:-:S07]  /*1050*/  ISETP.NE.U32.AND P1, PT, R6, 0x1, PT ;  /* 0x000000010600780c */ /* 0x000fce0003f25070 */
[----:B------:R-:W-:Y:S06]  /*1060*/  @!P0 BRA `(.L_x_11) ;  /* 0x00000000002c8947 */ /* 0x000fec0003800000 */
[----:B------:R-:W-:Y:S02]  /*1070*/  LEA R3, R7, UR4, 0x2 ;  /* 0x0000000407037c11 */ /* 0x000fe4000f8e10ff */
[----:B0-----:R-:W-:Y:S01]  /*1080*/  IADD3 R5, PT, PT, R0, R17, RZ ;  /* 0x0000001100057210 */ /* 0x001fe20007ffe0ff */
[----:B------:R-:W-:Y:S01]  /*1090*/  VIADD R17, R17, 0x2 ;  /* 0x0000000211117836 */ /* 0x000fe20000000000 */
[----:B------:R-:W-:Y:S01]  /*10a0*/  IADD3 R7, PT, PT, R7, 0x2, RZ ;  /* 0x0000000207077810 */ /* 0x000fe20007ffe0ff */
[----:B------:R-:W0:Y:S02]  /*10b0*/  LDS R13, [R3] ;  /* 0x00000000030d7984 */ /* 0x000e240000000800 */
[C---:B------:R-:W-:Y:S02]  /*10c0*/  VIADD R9, R5.reuse, 0x1 ;  /* 0x0000000105097836 */ /* 0x040fe40000000000 */
[----:B------:R-:W1:Y:S01]  /*10d0*/  LDS R15, [R3+0x4] ;  /* 0x00000400030f7984 */ /* 0x000e620000000800 */
[----:B------:R-:W-:-:S04]  /*10e0*/  IMAD.WIDE.U32 R4, R5, 0x4, R10 ;  /* 0x0000000405047825 */ /* 0x000fc800078e000a */
[----:B------:R-:W-:Y:S01]  /*10f0*/  IMAD.WIDE.U32 R8, R9, 0x4, R10 ;  /* 0x0000000409087825 */ /* 0x000fe200078e000a */
[----:B0-----:R2:W-:Y:S04]  /*1100*/  STG.E desc[UR8][R4.64], R13 ;  /* 0x0000000d04007986 */ /* 0x0015e8000c101908 */
[----:B-1----:R2:W-:Y:S02]  /*1110*/  STG.E desc[UR8][R8.64], R15 ;  /* 0x0000000f08007986 */ /* 0x0025e4000c101908 */
.L_x_11:
[----:B------:R-:W-:Y:S01]  /*1120*/  @!P1 LEA R7, R7, UR4, 0x2 ;  /* 0x0000000407079c11 */ /* 0x000fe2000f8e10ff */
[----:B------:R-:W-:Y:S01]  /*1130*/  @!P1 VIADD R3, R17, 0x1 ;  /* 0x0000000111039836 */ /* 0x000fe20000000000 */
[----:B0-2---:R-:W-:-:S04]  /*1140*/  @!P1 IADD3 R5, PT, PT, R0, R17, RZ ;  /* 0x0000001100059210 */ /* 0x005fc80007ffe0ff */
[----:B------:R-:W0:Y:S01]  /*1150*/  @!P1 LDS R7, [R7] ;  /* 0x0000000007079984 */ /* 0x000e220000000800 */
[----:B------:R-:W-:Y:S01]  /*1160*/  @!P1 IMAD.WIDE.U32 R4, R5, 0x4, R10 ;  /* 0x0000000405049825 */ /* 0x000fe200078e000a */
[----:B------:R-:W-:-:S04]  /*1170*/  @!P1 MOV R17, R3 ;  /* 0x0000000300119202 */ /* 0x000fc80000000f00 */
[----:B0-----:R2:W-:Y:S03]  /*1180*/  @!P1 STG.E desc[UR8][R4.64], R7 ;  /* 0x0000000704009986 */ /* 0x0015e6000c101908 */
.L_x_7:
[----:B------:R-:W-:-:S13]  /*1190*/  ISETP.GT.AND P0, PT, R2, 0x1f, PT ;  /* 0x0000001f0200780c */ /* 0x000fda0003f04270 */
[----:B------:R-:W-:Y:S05]  /*11a0*/  @P0 EXIT ;  /* 0x000000000000094d */ /* 0x000fea0003800000 */
[C---:B------:R-:W-:Y:S01]  /*11b0*/  VIADD R3, R2.reuse, 0xffffffe7 ;  /* 0xffffffe702037836 */ /* 0x040fe20000000000 */
[----:B------:R-:W-:-:S04]  /*11c0*/  IADD3 R16, PT, PT, -R2, 0x20, RZ ;  /* 0x0000002002107810 */ /* 0x000fc80007ffe1ff */
[----:B------:R-:W-:Y:S02]  /*11d0*/  ISETP.GE.U32.AND P0, PT, R3, 0x7, PT ;  /* 0x000000070300780c */ /* 0x000fe40003f06070 */
[----:B-1----:R-:W-:-:S11]  /*11e0*/  LOP3.LUT R20, R16, 0x7, RZ, 0xc0, !PT ;  /* 0x0000000710147812 */ /* 0x002fd600078ec0ff */
[----:B------:R-:W-:Y:S05]  /*11f0*/  @!P0 BRA `(.L_x_12) ;  /* 0x0000000000b48947 */ /* 0x000fea0003800000 */
[----:B0-----:R-:W-:Y:S02]  /*1200*/  LOP3.LUT R19, R16, 0xfffffff8, RZ, 0xc0, !PT ;  /* 0xfffffff810137812 */ /* 0x001fe400078ec0ff */
[----:B------:R-:W-:Y:S02]  /*1210*/  LEA R18, R2, UR6, 0x2 ;  /* 0x0000000602127c11 */ /* 0x000fe4000f8e10ff */
[----:B------:R-:W-:Y:S01]  /*1220*/  IADD3 R3, PT, PT, R17, 0x3, RZ ;  /* 0x0000000311037810 */ /* 0x000fe20007ffe0ff */
[----:B------:R-:W-:Y:S01]  /*1230*/  IMAD.IADD R17, R0, 0x1, R17 ;  /* 0x0000000100117824 */ /* 0x000fe200078e0211 */
[----:B------:R-:W-:Y:S01]  /*1240*/  IADD3 R18, PT, PT, R18, 0x10, RZ ;  /* 0x0000001012127810 */ /* 0x000fe20007ffe0ff */
[----:B------:R-:W-:-:S07]  /*1250*/  IMAD.MOV R19, RZ, RZ, -R19 ;  /* 0x000000ffff137224 */ /* 0x000fce00078e0a13 */
.L_x_13:
[----:B0-----:R-:W0:Y:S01]  /*1260*/  LDS R24, [R18+-0x10] ;  /* 0xfffff00012187984 */ /* 0x001e220000000800 */
[C---:B------:R-:W-:Y:S01]  /*1270*/  IADD3 R13, PT, PT, R17.reuse, 0x1, RZ ;  /* 0x00000001110d7810 */ /* 0x040fe20007ffe0ff */
[C---:B------:R-:W-:Y:S01]  /*1280*/  VIADD R15, R17.reuse, 0x2 ;  /* 0x00000002110f7836 */ /* 0x040fe20000000000 */
[C---:B------:R-:W-:Y:S01]  /*1290*/  IADD3 R29, PT, PT, R17.reuse, 0x3, RZ ;  /* 0x00000003111d7810 */ /* 0x040fe20007ffe0ff */
[----:B------:R-:W1:Y:S01]  /*12a0*/  LDS R26, [R18+-0xc] ;  /* 0xfffff400121a7984 */ /* 0x000e620000000800 */
[C-C-:B------:R-:W-:Y:S01]  /*12b0*/  IMAD.WIDE.U32 R8, R17.reuse, 0x4, R10.reuse ;  /* 0x0000000411087825 */ /* 0x140fe200078e000a */
[----:B------:R-:W-:Y:S02]  /*12c0*/  IADD3 R6, PT, PT, R17, 0x5, RZ ;  /* 0x0000000511067810 */ /* 0x000fe40007ffe0ff */
[----:B--2---:R-:W2:Y:S01]  /*12d0*/  LDS R5, [R18+-0x8] ;  /* 0xfffff80012057984 */ /* 0x004ea20000000800 */
[----:B------:R-:W-:Y:S01]  /*12e0*/  IMAD.WIDE.U32 R12, R13, 0x4, R10 ;  /* 0x000000040d0c7825 */ /* 0x000fe200078e000a */
[----:B------:R-:W-:-:S02]  /*12f0*/  IADD3 R2, PT, PT, R2, 0x8, RZ ;  /* 0x0000000802027810 */ /* 0x000fc40007ffe0ff */
[----:B------:R-:W3:Y:S01]  /*1300*/  LDS R22, [R18+-0x4] ;  /* 0xfffffc0012167984 */ /* 0x000ee20000000800 */
[----:B------:R-:W-:-:S03]  /*1310*/  IMAD.WIDE.U32 R14, R15, 0x4, R10 ;  /* 0x000000040f0e7825 */ /* 0x000fc600078e000a */
[----:B------:R-:W4:Y:S01]  /*1320*/  LDS R23, [R18] ;  /* 0x0000000012177984 */ /* 0x000f220000000800 */
[----:B------:R-:W-:Y:S02]  /*1330*/  VIADD R7, R17, 0x4 ;  /* 0x0000000411077836 */ /* 0x000fe40000000000 */
[----:B------:R-:W-:Y:S01]  /*1340*/  IMAD.WIDE.U32 R28, R29, 0x4, R10 ;  /* 0x000000041d1c7825 */ /* 0x000fe200078e000a */
[----:B------:R-:W5:Y:S03]  /*1350*/  LDS R27, [R18+0x4] ;  /* 0x00000400121b7984 */ /* 0x000f660000000800 */
[----:B------:R-:W-:Y:S01]  /*1360*/  VIADD R19, R19, 0x8 ;  /* 0x0000000813137836 */ /* 0x000fe20000000000 */
[----:B------:R-:W5:Y:S01]  /*1370*/  LDS R25, [R18+0x8] ;  /* 0x0000080012197984 */ /* 0x000f620000000800 */
[----:B------:R-:W-:-:S03]  /*1380*/  VIADD R3, R3, 0x8 ;  /* 0x0000000803037836 */ /* 0x000fc60000000000 */
[----:B------:R0:W5:Y:S01]  /*1390*/  LDS R21, [R18+0xc] ;  /* 0x00000c0012157984 */ /* 0x0001620000000800 */
[----:B------:R-:W-:Y:S01]  /*13a0*/  ISETP.NE.AND P0, PT, R19, RZ, PT ;  /* 0x000000ff1300720c */ /* 0x000fe20003f05270 */
[----:B0-----:R-:W-:Y:S02]  /*13b0*/  VIADD R18, R18, 0x20 ;  /* 0x0000002012127836 */ /* 0x001fe40000000000 */
[----:B------:R0:W-:Y:S04]  /*13c0*/  STG.E desc[UR8][R8.64], R24 ;  /* 0x0000001808007986 */ /* 0x0001e8000c101908 */
[----:B-1----:R1:W-:Y:S04]  /*13d0*/  STG.E desc[UR8][R12.64], R26 ;  /* 0x0000001a0c007986 */ /* 0x0023e8000c101908 */
[----:B--2---:R2:W-:Y:S01]  /*13e0*/  STG.E desc[UR8][R14.64], R5 ;  /* 0x000000050e007986 */ /* 0x0045e2000c101908 */
[----:B0-----:R-:W-:-:S03]  /*13f0*/  VIADD R9, R17, 0x6 ;  /* 0x0000000611097836 */ /* 0x001fc60000000000 */
[----:B---3--:R0:W-:Y:S01]  /*1400*/  STG.E desc[UR8][R28.64], R22 ;  /* 0x000000161c007986 */ /* 0x0081e2000c101908 */
[----:B-1----:R-:W-:Y:S01]  /*1410*/  IADD3 R13, PT, PT, R17, 0x7, RZ ;  /* 0x00000007110d7810 */ /* 0x002fe20007ffe0ff */
[----:B------:R-:W-:Y:S01]  /*1420*/  IMAD.WIDE.U32 R8, R9, 0x4, R10 ;  /* 0x0000000409087825 */ /* 0x000fe200078e000a */
[----:B------:R-:W-:-:S03]  /*1430*/  IADD3 R17, PT, PT, R17, 0x8, RZ ;  /* 0x0000000811117810 */ /* 0x000fc60007ffe0ff */
[----:B--2---:R-:W-:-:S04]  /*1440*/  IMAD.WIDE.U32 R4, R7, 0x4, R10 ;  /* 0x0000000407047825 */ /* 0x004fc800078e000a */
[--C-:B------:R-:W-:Y:S01]  /*1450*/  IMAD.WIDE.U32 R6, R6, 0x4, R10.reuse ;  /* 0x0000000406067825 */ /* 0x100fe200078e000a */
[----:B----4-:R0:W-:Y:S03]  /*1460*/  STG.E desc[UR8][R4.64], R23 ;  /* 0x0000001704007986 */ /* 0x0101e6000c101908 */
[----:B------:R-:W-:Y:S01]  /*1470*/  IMAD.WIDE.U32 R12, R13, 0x4, R10 ;  /* 0x000000040d0c7825 */ /* 0x000fe200078e000a */
[----:B-----5:R0:W-:Y:S04]  /*1480*/  STG.E desc[UR8][R6.64], R27 ;  /* 0x0000001b06007986 */ /* 0x0201e8000c101908 */
[----:B------:R0:W-:Y:S04]  /*1490*/  STG.E desc[UR8][R8.64], R25 ;  /* 0x0000001908007986 */ /* 0x0001e8000c101908 */
[----:B------:R0:W-:Y:S01]  /*14a0*/  STG.E desc[UR8][R12.64], R21 ;  /* 0x000000150c007986 */ /* 0x0001e2000c101908 */
[----:B------:R-:W-:Y:S05]  /*14b0*/  @P0 BRA `(.L_x_13) ;  /* 0xfffffffc00680947 */ /* 0x000fea000383ffff */
[----:B------:R-:W-:-:S07]  /*14c0*/  IADD3 R17, PT, PT, R3, -0x3, RZ ;  /* 0xfffffffd03117810 */ /* 0x000fce0007ffe0ff */
.L_x_12:
[----:B------:R-:W-:-:S13]  /*14d0*/  ISETP.NE.AND P0, PT, R20, RZ, PT ;  /* 0x000000ff1400720c */ /* 0x000fda0003f05270 */
[----:B------:R-:W-:Y:S05]  /*14e0*/  @!P0 EXIT ;  /* 0x000000000000894d */ /* 0x000fea0003800000 */
[----:B------:R-:W-:Y:S01]  /*14f0*/  ISETP.GE.U32.AND P0, PT, R20, 0x4, PT ;  /* 0x000000041400780c */ /* 0x000fe20003f06070 */
[----:B0-----:R-:W-:Y:S01]  /*1500*/  IMAD.MOV.U32 R6, RZ, RZ, R2 ;  /* 0x000000ffff067224 */ /* 0x001fe200078e0002 */
[----:B------:R-:W-:-:S04]  /*1510*/  LOP3.LUT R14, R16, 0x3, RZ, 0xc0, !PT ;  /* 0x00000003100e7812 */ /* 0x000fc800078ec0ff */
[----:B------:R-:W-:-:S07]  /*1520*/  ISETP.NE.AND P1, PT, R14, RZ, PT ;  /* 0x000000ff0e00720c */ /* 0x000fce0003f25270 */
[----:B------:R-:W-:Y:S06]  /*1530*/  @!P0 BRA `(.L_x_14) ;  /* 0x00000000004c8947 */ /* 0x000fec0003800000 */
[----:B--2---:R-:W-:Y:S02]  /*1540*/  LEA R7, R6, UR6, 0x2 ;  /* 0x0000000606077c11 */ /* 0x004fe4000f8e10ff */
        /* <DEDUP_REMOVED lines=18> */
.L_x_14:
[----:B------:R-:W-:Y:S05]  /*1670*/  @!P1 EXIT ;  /* 0x000000000000994d */ /* 0x000fea0003800000 */
[----:B------:R-:W-:Y:S02]  /*1680*/  ISETP.NE.AND P0, PT, R14, 0x1, PT ;  /* 0x000000010e00780c */ /* 0x000fe40003f05270 */
[----:B------:R-:W-:-:S04]  /*1690*/  LOP3.LUT R16, R16, 0x1, RZ, 0xc0, !PT ;  /* 0x0000000110107812 */ /* 0x000fc800078ec0ff */
[----:B------:R-:W-:-:S07]  /*16a0*/  ISETP.NE.U32.AND P1, PT, R16, 0x1, PT ;  /* 0x000000011000780c */ /* 0x000fce0003f25070 */
[----:B------:R-:W-:Y:S06]  /*16b0*/  @!P0 BRA `(.L_x_15) ;  /* 0x00000000002c8947 */ /* 0x000fec0003800000 */
[----:B--2---:R-:W-:Y:S02]  /*16c0*/  LEA R7, R6, UR6, 0x2 ;  /* 0x0000000606077c11 */ /* 0x004fe4000f8e10ff */
        /* <DEDUP_REMOVED lines=10> */
.L_x_15:
[----:B------:R-:W-:Y:S05]  /*1770*/  @P1 EXIT ;  /* 0x000000000000194d */ /* 0x000fea0003800000 */
[----:B------:R-:W-:Y:S02]  /*1780*/  LEA R6, R6, UR6, 0x2 ;  /* 0x0000000606067c11 */ /* 0x000fe4000f8e10ff */
[----:B------:R-:W-:-:S03]  /*1790*/  IADD3 R17, PT, PT, R0, R17, RZ ;  /* 0x0000001100117210 */ /* 0x000fc60007ffe0ff */
[----:B0--3--:R-:W0:Y:S02]  /*17a0*/  LDS R3, [R6] ;  /* 0x0000000006037984 */ /* 0x009e240000000800 */
[----:B------:R-:W-:-:S05]  /*17b0*/  IMAD.WIDE.U32 R10, R17, 0x4, R10 ;  /* 0x00000004110a7825 */ /* 0x000fca00078e000a */
[----:B0-----:R-:W-:Y:S01]  /*17c0*/  STG.E desc[UR8][R10.64], R3 ;  /* 0x000000030a007986 */ /* 0x001fe2000c101908 */
[----:B------:R-:W-:Y:S05]  /*17d0*/  EXIT ;  /* 0x000000000000794d */ /* 0x000fea0003800000 */
.L_x_16:
[----:B------:R-:W-:-:S00]  /*17e0*/  BRA `(.L_x_16) ;  /* 0xfffffffc00fc7947 */ /* 0x000fc0000383ffff */
[----:B------:R-:W-:-:S00]  /*17f0*/  NOP ;  /* 0x0000000000007918 */ /* 0x000fc00000000000 */
        /* <DEDUP_REMOVED lines=8> */
.L_x_24:


//--------------------- .text._Z18bubble_sort_chunksPf --------------------------
	.section	.text._Z18bubble_sort_chunksPf,"ax",@progbits
	.align	128
        .global         _Z18bubble_sort_chunksPf
        .type           _Z18bubble_sort_chunksPf,@function
        .size           _Z18bubble_sort_chunksPf,(.L_x_25 - _Z18bubble_sort_chunksPf)
        .other          _Z18bubble_sort_chunksPf,@"STO_CUDA_ENTRY STV_DEFAULT"
_Z18bubble_sort_chunksPf:
.text._Z18bubble_sort_chunksPf:
[----:B------:R-:W0:Y:S01]  /*0000*/  LDC R1, c[0x0][0x37c] ;  /* 0x0000df00ff017b82 */ /* 0x000e220000000800 */
[----:B------:R-:W1:Y:S07]  /*0010*/  S2R R3, SR_TID.X ;  /* 0x0000000000037919 */ /* 0x000e6e0000002100 */
[----:B------:R-:W1:Y:S01]  /*0020*/  S2UR UR4, SR_CTAID.X ;  /* 0x00000000000479c3 */ /* 0x000e620000002500 */
[----:B0-----:R-:W-:-:S07]  /*0030*/  VIADD R1, R1, 0xffffff80 ;  /* 0xffffff8001017836 */ /* 0x001fce0000000000 */
[----:B------:R-:W1:Y:S02]  /*0040*/  LDC R0, c[0x0][0x360] ;  /* 0x0000d800ff007b82 */ /* 0x000e640000000800 */
[----:B-1----:R-:W-:-:S05]  /*0050*/  IMAD R0, R0, UR4, R3 ;  /* 0x0000000400007c24 */ /* 0x002fca000f8e0203 */
[----:B------:R-:W-:-:S13]  /*0060*/  ISETP.GT.AND P0, PT, R0, 0x1f, PT ;  /* 0x0000001f0000780c */ /* 0x000fda0003f04270 */
[----:B------:R-:W-:Y:S05]  /*0070*/  @P0 EXIT ;  /* 0x000000000000094d */ /* 0x000fea0003800000 */
[----:B------:R-:W0:Y:S01]  /*0080*/  LDC.64 R2, c[0x0][0x380] ;  /* 0x0000e000ff027b82 */ /* 0x000e220000000a00 */
[----:B------:R-:W1:Y:S01]  /*0090*/  LDCU.64 UR8, c[0x0][0x358] ;  /* 0x00006b00ff0877ac */ /* 0x000e620008000a00 */
[----:B------:R-:W-:-:S04]  /*00a0*/  IMAD.SHL.U32 R5, R0, 0x20, RZ ;  /* 0x0000002000057824 */ /* 0x000fc800078e00ff */
[----:B0-----:R-:W-:-:S05]  /*00b0*/  IMAD.WIDE R2, R5, 0x4, R2 ;  /* 0x0000000405027825 */ /* 0x001fca00078e0202 */
[----:B-1----:R-:W2:Y:S04]  /*00c0*/  LDG.E R16, desc[UR8][R2.64] ;  /* 0x0000000802107981 */ /* 0x002ea8000c1e1900 */
[----:B------:R-:W2:Y:S04]  /*00d0*/  LDG.E R17, desc[UR8][R2.64+0x4] ;  /* 0x0000040802117981 */ /* 0x000ea8000c1e1900 */
[----:B------:R-:W2:Y:S04]  /*00e0*/  LDG.E R18, desc[UR8][R2.64+0x8] ;  /* 0x0000080802127981 */ /* 0x000ea8000c1e1900 */
[----:B------:R-:W2:Y:S04]  /*00f0*/  LDG.E R19, desc[UR8][R2.64+0xc] ;  /* 0x00000c0802137981 */ /* 0x000ea8000c1e1900 */
[----:B------:R-:W3:Y:S04]  /*0100*/  LDG.E R20, desc[UR8][R2.64+0x10] ;  /* 0x0000100802147981 */ /* 0x000ee8000c1e1900 */
[----:B------:R-:W3:Y:S04]  /*0110*/  LDG.E R21, desc[UR8][R2.64+0x14] ;  /* 0x0000140802157981 */ /* 0x000ee8000c1e1900 */
[----:B------:R-:W3:Y:S04]  /*0120*/  LDG.E R22, desc[UR8][R2.64+0x18] ;  /* 0x0000180802167981 */ /* 0x000ee8000c1e1900 */
[----:B------:R-:W3:Y:S04]  /*0130*/  LDG.E R23, desc[UR8][R2.64+0x1c] ;  /* 0x00001c0802177981 */ /* 0x000ee8000c1e1900 */
[----:B------:R-:W4:Y:S04]  /*0140*/  LDG.E R8, desc[UR8][R2.64+0x30] ;  /* 0x0000300802087981 */ /* 0x000f28000c1e1900 */
[----:B------:R-:W4:Y:S04]  /*0150*/  LDG.E R9, desc[UR8][R2.64+0x34] ;  /* 0x0000340802097981 */ /* 0x000f28000c1e1900 */
[----:B------:R-:W4:Y:S04]  /*0160*/  LDG.E R10, desc[UR8][R2.64+0x38] ;  /* 0x00003808020a7981 */ /* 0x000f28000c1e1900 */
[----:B------:R-:W4:Y:S04]  /*0170*/  LDG.E R11, desc[UR8][R2.64+0x3c] ;  /* 0x00003c08020b7981 */ /* 0x000f28000c1e1900 */
[----:B------:R-:W5:Y:S04]  /*0180*/  LDG.E R12, desc[UR8][R2.64+0x40] ;  /* 0x00004008020c7981 */ /* 0x000f68000c1e1900 */
        /* <DEDUP_REMOVED lines=11> */
[----:B--2---:R0:W-:Y:S04]  /*0240*/  STL.128 [R1], R16 ;  /* 0x0000001001007387 */ /* 0x0041e80000100c00 */
[----:B---3--:R1:W-:Y:S04]  /*0250*/  STL.128 [R1+0x10], R20 ;  /* 0x0000101401007387 */ /* 0x0083e80000100c00 */
[----:B0-----:R-:W2:Y:S04]  /*0260*/  LDG.E R16, desc[UR8][R2.64+0x50] ;  /* 0x0000500802107981 */ /* 0x001ea8000c1e1900 */
[----:B------:R-:W2:Y:S04]  /*0270*/  LDG.E R17, desc[UR8][R2.64+0x54] ;  /* 0x0000540802117981 */ /* 0x000ea8000c1e1900 */
[----:B------:R-:W2:Y:S04]  /*0280*/  LDG.E R18, desc[UR8][R2.64+0x58] ;  /* 0x0000580802127981 */ /* 0x000ea8000c1e1900 */
[----:B------:R-:W2:Y:S04]  /*0290*/  LDG.E R19, desc[UR8][R2.64+0x5c] ;  /* 0x00005c0802137981 */ /* 0x000ea8000c1e1900 */
[----:B-1----:R-:W3:Y:S04]  /*02a0*/  LDG.E R20, desc[UR8][R2.64+0x60] ;  /* 0x0000600802147981 */ /* 0x002ee8000c1e1900 */
[----:B------:R-:W3:Y:S04]  /*02b0*/  LDG.E R21, desc[UR8][R2.64+0x64] ;  /* 0x0000640802157981 */ /* 0x000ee8000c1e1900 */
[----:B------:R-:W3:Y:S04]  /*02c0*/  LDG.E R22, desc[UR8][R2.64+0x68] ;  /* 0x0000680802167981 */ /* 0x000ee8000c1e1900 */
[----:B------:R-:W3:Y:S04]  /*02d0*/  LDG.E R23, desc[UR8][R2.64+0x6c] ;  /* 0x00006c0802177981 */ /* 0x000ee8000c1e1900 */
[----:B----4-:R-:W-:Y:S04]  /*02e0*/  STL.128 [R1+0x30], R8 ;  /* 0x0000300801007387 */ /* 0x010fe80000100c00 */
[----:B-----5:R-:W-:Y:S04]  /*02f0*/  STL.128 [R1+0x40], R12 ;  /* 0x0000400c01007387 */ /* 0x020fe80000100c00 */
[----:B------:R-:W-:Y:S01]  /*0300*/  STL.128 [R1+0x70], R24 ;  /* 0x0000701801007387 */ /* 0x000fe20000100c00 */
[----:B------:R-:W-:Y:S01]  /*0310*/  VIADD R0, R1, 0x20 ;  /* 0x0000002001007836 */ /* 0x000fe20000000000 */
[----:B------:R-:W-:-:S02]  /*0320*/  PRMT R28, RZ, 0x7610, R28 ;  /* 0x00007610ff1c7816 */ /* 0x000fc4000000001c */
[----:B------:R-:W-:Y:S01]  /*0330*/  PRMT R29, RZ, 0x7610, R29 ;  /* 0x00007610ff1d7816 */ /* 0x000fe2000000001d */
[----:B------:R-:W-:Y:S01]  /*0340*/  UMOV UR4, URZ ;  /* 0x000000ff00047c82 */ /* 0x000fe20008000000 */
[----:B------:R-:W-:Y:S01]  /*0350*/  UMOV UR5, 0x1f ;  /* 0x0000001f00057882 */ /* 0x000fe20000000000 */
[----:B------:R0:W-:Y:S02]  /*0360*/  STL.128 [R1+0x20], R4 ;  /* 0x0000200401007387 */ /* 0x0001e40000100c00 */
[----:B0-----:R-:W-:Y:S02]  /*0370*/  IMAD.MOV.U32 R5, RZ, RZ, R1 ;  /* 0x000000ffff057224 */ /* 0x001fe400078e0001 */
[----:B--2---:R0:W-:Y:S04]  /*0380*/  STL.128 [R1+0x50], R16 ;  /* 0x0000501001007387 */ /* 0x0041e80000100c00 */
[----:B---3--:R0:W-:Y:S02]  /*0390*/  STL.128 [R1+0x60], R20 ;  /* 0x0000601401007387 */ /* 0x0081e40000100c00 */
.L_x_22:
[----:B------:R-:W-:Y:S01]  /*03a0*/  UIADD3 UR6, UPT, UPT, UR4, -0x10, URZ ;  /* 0xfffffff004067890 */ /* 0x000fe2000fffe0ff */
[----:B---34-:R-:W-:Y:S01]  /*03b0*/  IMAD.MOV.U32 R4, RZ, RZ, RZ ;  /* 0x000000ffff047224 */ /* 0x018fe200078e00ff */
[----:B------:R-:W-:Y:S02]  /*03c0*/  UIADD3 UR4, UPT, UPT, UR4, 0x1, URZ ;  /* 0x0000000104047890 */ /* 0x000fe4000fffe0ff */
[----:B------:R-:W-:Y:S02]  /*03d0*/  UISETP.GE.U32.AND UP2, UPT, UR6, 0xf, UPT ;  /* 0x0000000f0600788c */ /* 0x000fe4000bf46070 */
[----:B------:R-:W-:Y:S02]  /*03e0*/  ULOP3.LUT UP0, URZ, UR5, 0xf, URZ, 0xc0, !UPT ;  /* 0x0000000f05ff7892 */ /* 0x000fe4000f80c0ff */
[----:B------:R-:W-:-:S05]  /*03f0*/  UISETP.NE.AND UP1, UPT, UR4, 0x1f, UPT ;  /* 0x0000001f0400788c */ /* 0x000fca000bf25270 */
[----:B-12---:R-:W-:Y:S06]  /*0400*/  BRA.U !UP2, `(.L_x_17) ;  /* 0x000000050a447547 */ /* 0x006fec000b800000 */
[----:B------:R1:W5:Y:S01]  /*0410*/  LDL R7, [R1] ;  /* 0x0000000001077983 */ /* 0x0003620000100800 */
[----:B------:R-:W-:Y:S01]  /*0420*/  ULOP3.LUT UR6, UR5, 0xfffffff0, URZ, 0xc0, !UPT ;  /* 0xfffffff005067892 */ /* 0x000fe2000f8ec0ff */
[----:B0-----:R-:W-:-:S03]  /*0430*/  IMAD.MOV.U32 R22, RZ, RZ, R0 ;  /* 0x000000ffff167224 */ /* 0x001fc600078e0000 */
[----:B------:R-:W-:Y:S02]  /*0440*/  UIADD3 UR7, UPT, UPT, -UR6, URZ, URZ ;  /* 0x000000ff06077290 */ /* 0x000fe4000fffe1ff */
[----:B------:R-:W-:-:S10]  /*0450*/  IMAD.U32 R4, RZ, RZ, UR6 ;  /* 0x00000006ff047e24 */ /* 0x000fd4000f8e00ff */
.L_x_18:
[----:B------:R-:W2:Y:S04]  /*0460*/  LDL R6, [R22+-0x1c] ;  /* 0xffffe40016067983 */ /* 0x000ea80000100800 */
[----:B------:R-:W3:Y:S04]  /*0470*/  LDL R9, [R22+-0x18] ;  /* 0xffffe80016097983 */ /* 0x000ee80000100800 */
[----:B------:R-:W4:Y:S04]  /*0480*/  LDL R8, [R22+-0x14] ;  /* 0xffffec0016087983 */ /* 0x000f280000100800 */
[----:B------:R-:W4:Y:S04]  /*0490*/  LDL R11, [R22+-0x10] ;  /* 0xfffff000160b7983 */ /* 0x000f280000100800 */
[----:B------:R-:W4:Y:S04]  /*04a0*/  LDL R10, [R22+-0xc] ;  /* 0xfffff400160a7983 */ /* 0x000f280000100800 */
[----:B------:R-:W4:Y:S04]  /*04b0*/  LDL R13, [R22+-0x8] ;  /* 0xfffff800160d7983 */ /* 0x000f280000100800 */
[----:B------:R-:W4:Y:S04]  /*04c0*/  LDL R12, [R22+-0x4] ;  /* 0xfffffc00160c7983 */ /* 0x000f280000100800 */
[----:B------:R-:W4:Y:S04]  /*04d0*/  LDL R15, [R22] ;  /* 0x00000000160f7983 */ /* 0x000f280000100800 */
[----:B------:R-:W4:Y:S04]  /*04e0*/  LDL R14, [R22+0x4] ;  /* 0x00000400160e7983 */ /* 0x000f280000100800 */
[----:B------:R-:W4:Y:S04]  /*04f0*/  LDL R17, [R22+0x8] ;  /* 0x0000080016117983 */ /* 0x000f280000100800 */
[----:B------:R-:W4:Y:S04]  /*0500*/  LDL R16, [R22+0xc] ;  /* 0x00000c0016107983 */ /* 0x000f280000100800 */
[----:B------:R-:W4:Y:S04]  /*0510*/  LDL R19, [R22+0x10] ;  /* 0x0000100016137983 */ /* 0x000f280000100800 */
[----:B------:R-:W4:Y:S04]  /*0520*/  LDL R18, [R22+0x14] ;  /* 0x0000140016127983 */ /* 0x000f280000100800 */
[----:B------:R-:W4:Y:S04]  /*0530*/  LDL R21, [R22+0x18] ;  /* 0x0000180016157983 */ /* 0x000f280000100800 */
[----:B------:R-:W4:Y:S01]  /*0540*/  LDL R20, [R22+0x1c] ;  /* 0x00001c0016147983 */ /* 0x000f220000100800 */
[----:B--2--5:R-:W-:-:S13]  /*0550*/  FSETP.GT.AND P0, PT, R7, R6, PT ;  /* 0x000000060700720b */ /* 0x024fda0003f04000 */
[----:B------:R0:W-:Y:S02]  /*0560*/  @P0 STL.64 [R22+-0x20], R6 ;  /* 0xffffe00616000387 */ /* 0x0001e40000100a00 */
[----:B0-----:R-:W-:Y:S02]  /*0570*/  @P0 IMAD.MOV.U32 R6, RZ, RZ, R7 ;  /* 0x000000ffff060224 */ /* 0x001fe400078e0007 */
[----:B------:R-:W2:Y:S01]  /*0580*/  LDL R7, [R22+0x20] ;  /* 0x0000200016077983 */ /* 0x000ea20000100800 */
[----:B------:R-:W-:Y:S02]  /*0590*/  UIADD3 UR7, UPT, UPT, UR7, 0x10, URZ ;  /* 0x0000001007077890 */ /* 0x000fe4000fffe0ff */
[----:B---3--:R-:W-:Y:S02]  /*05a0*/  FSETP.GT.AND P0, PT, R6, R9, PT ;  /* 0x000000090600720b */ /* 0x008fe40003f04000 */
[----:B------:R-:W-:-:S11]  /*05b0*/  UISETP.NE.AND UP2, UPT, UR7, URZ, UPT ;  /* 0x000000ff0700728c */ /* 0x000fd6000bf45270 */
[----:B------:R0:W-:Y:S04]  /*05c0*/  @P0 STL [R22+-0x1c], R9 ;  /* 0xffffe40916000387 */ /* 0x0001e80000100800 */
[----:B------:R-:W-:Y:S01]  /*05d0*/  @P0 STL [R22+-0x18], R6 ;  /* 0xffffe80616000387 */ /* 0x000fe20000100800 */
[----:B0-----:R-:W-:-:S05]  /*05e0*/  @P0 IMAD.MOV.U32 R9, RZ, RZ, R6 ;  /* 0x000000ffff090224 */ /* 0x001fca00078e0006 */
[----:B----4-:R-:W-:-:S13]  /*05f0*/  FSETP.GT.AND P1, PT, R9, R8, PT ;  /* 0x000000080900720b */ /* 0x010fda0003f24000 */
[----:B------:R0:W-:Y:S02]  /*0600*/  @P1 STL.64 [R22+-0x18], R8 ;  /* 0xffffe80816001387 */ /* 0x0001e40000100a00 */
[----:B0-----:R-:W-:-:S05]  /*0610*/  @P1 IMAD.MOV.U32 R8, RZ, RZ, R9 ;  /* 0x000000ffff081224 */ /* 0x001fca00078e0009 */
[----:B------:R-:W-:-:S13]  /*0620*/  FSETP.GT.AND P0, PT, R8, R11, PT ;  /* 0x0000000b0800720b */ /* 0x000fda0003f04000 */
[----:B------:R0:W-:Y:S04]  /*0630*/  @P0 STL [R22+-0x14], R11 ;  /* 0xffffec0b16000387 */ /* 0x0001e80000100800 */
[----:B------:R-:W-:Y:S01]  /*0640*/  @P0 STL [R22+-0x10], R8 ;  /* 0xfffff00816000387 */ /* 0x000fe20000100800 */
[----:B0-----:R-:W-:-:S04]  /*0650*/  @P0 MOV R11, R8 ;  /* 0x00000008000b0202 */ /* 0x001fc80000000f00 */
[----:B------:R-:W-:-:S13]  /*0660*/  FSETP.GT.AND P1, PT, R11, R10, PT ;  /* 0x0000000a0b00720b */ /* 0x000fda0003f24000 */
[----:B------:R0:W-:Y:S02]  /*0670*/  @P1 STL.64 [R22+-0x10], R10 ;  /* 0xfffff00a16001387 */ /* 0x0001e40000100a00 */
[----:B0-----:R-:W-:-:S05]  /*0680*/  @P1 IMAD.MOV.U32 R10, RZ, RZ, R11 ;  /* 0x000000ffff0a1224 */ /* 0x001fca00078e000b */
[----:B------:R-:W-:-:S13]  /*0690*/  FSETP.GT.AND P0, PT, R10, R13, PT ;  /* 0x0000000d0a00720b */ /* 0x000fda0003f04000 */
[----:B------:R0:W-:Y:S04]  /*06a0*/  @P0 STL [R22+-0xc], R13 ;  /* 0xfffff40d16000387 */ /* 0x0001e80000100800 */
[----:B------:R-:W-:Y:S01]  /*06b0*/  @P0 STL [R22+-0x8], R10 ;  /* 0xfffff80a16000387 */ /* 0x000fe20000100800 */
[----:B0-----:R-:W-:-:S05]  /*06c0*/  @P0 IMAD.MOV.U32 R13, RZ, RZ, R10 ;  /* 0x000000ffff0d0224 */ /* 0x001fca00078e000a */
[----:B------:R-:W-:-:S13]  /*06d0*/  FSETP.GT.AND P1, PT, R13, R12, PT ;  /* 0x0000000c0d00720b */ /* 0x000fda0003f24000 */
[----:B------:R0:W-:Y:S02]  /*06e0*/  @P1 STL.64 [R22+-0x8], R12 ;  /* 0xfffff80c16001387 */ /* 0x0001e40000100a00 */
[----:B0-----:R-:W-:-:S05]  /*06f0*/  @P1 IMAD.MOV.U32 R12, RZ, RZ, R13 ;  /* 0x000000ffff0c1224 */ /* 0x001fca00078e000d */
[----:B------:R-:W-:-:S13]  /*0700*/  FSETP.GT.AND P0, PT, R12, R15, PT ;  /* 0x0000000f0c00720b */ /* 0x000fda0003f04000 */
[----:B------:R0:W-:Y:S04]  /*0710*/  @P0 STL [R22+-0x4], R15 ;  /* 0xfffffc0f16000387 */ /* 0x0001e80000100800 */
[----:B------:R-:W-:Y:S01]  /*0720*/  @P0 STL [R22], R12 ;  /* 0x0000000c16000387 */ /* 0x000fe20000100800 */
[----:B0-----:R-:W-:-:S05]  /*0730*/  @P0 IMAD.MOV.U32 R15, RZ, RZ, R12 ;  /* 0x000000ffff0f0224 */ /* 0x001fca00078e000c */
[----:B------:R-:W-:-:S13]  /*0740*/  FSETP.GT.AND P1, PT, R15, R14, PT ;  /* 0x0000000e0f00720b */ /* 0x000fda0003f24000 */
[----:B------:R0:W-:Y:S02]  /*0750*/  @P1 STL.64 [R22], R14 ;  /* 0x0000000e16001387 */ /* 0x0001e40000100a00 */
[----:B0-----:R-:W-:-:S05]  /*0760*/  @P1 IMAD.MOV.U32 R14, RZ, RZ, R15 ;  /* 0x000000ffff0e1224 */ /* 0x001fca00078e000f */
[----:B------:R-:W-:-:S13]  /*0770*/  FSETP.GT.AND P0, PT, R14, R17, PT ;  /* 0x000000110e00720b */ /* 0x000fda0003f04000 */
[----:B------:R0:W-:Y:S04]  /*0780*/  @P0 STL [R22+0x4], R17 ;  /* 0x0000041116000387 */ /* 0x0001e80000100800 */
[----:B------:R-:W-:Y:S01]  /*0790*/  @P0 STL [R22+0x8], R14 ;  /* 0x0000080e16000387 */ /* 0x000fe20000100800 */
[----:B0-----:R-:W-:-:S05]  /*07a0*/  @P0 IMAD.MOV.U32 R17, RZ, RZ, R14 ;  /* 0x000000ffff110224 */ /* 0x001fca00078e000e */
[----:B------:R-:W-:-:S13]  /*07b0*/  FSETP.GT.AND P1, PT, R17, R16, PT ;  /* 0x000000101100720b */ /* 0x000fda0003f24000 */
[----:B------:R0:W-:Y:S02]  /*07c0*/  @P1 STL.64 [R22+0x8], R16 ;  /* 0x0000081016001387 */ /* 0x0001e40000100a00 */
[----:B0-----:R-:W-:-:S05]  /*07d0*/  @P1 IMAD.MOV.U32 R16, RZ, RZ, R17 ;  /* 0x000000ffff101224 */ /* 0x001fca00078e0011 */
[----:B------:R-:W-:-:S13]  /*07e0*/  FSETP.GT.AND P0, PT, R16, R19, PT ;  /* 0x000000131000720b */ /* 0x000fda0003f04000 */
[----:B------:R0:W-:Y:S04]  /*07f0*/  @P0 STL [R22+0xc], R19 ;  /* 0x00000c1316000387 */ /* 0x0001e80000100800 */
[----:B------:R-:W-:Y:S01]  /*0800*/  @P0 STL [R22+0x10], R16 ;  /* 0x0000101016000387 */ /* 0x000fe20000100800 */
[----:B0-----:R-:W-:-:S05]  /*0810*/  @P0 IMAD.MOV.U32 R19, RZ, RZ, R16 ;  /* 0x000000ffff130224 */ /* 0x001fca00078e0010 */
[----:B------:R-:W-:-:S13]  /*0820*/  FSETP.GT.AND P1, PT, R19, R18, PT ;  /* 0x000000121300720b */ /* 0x000fda0003f24000 */
[----:B------:R0:W-:Y:S02]  /*0830*/  @P1 STL.64 [R22+0x10], R18 ;  /* 0x0000101216001387 */ /* 0x0001e40000100a00 */
[----:B0-----:R-:W-:-:S04]  /*0840*/  @P1 MOV R18, R19 ;  /* 0x0000001300121202 */ /* 0x001fc80000000f00 */
[----:B------:R-:W-:-:S13]  /*0850*/  FSETP.GT.AND P0, PT, R18, R21, PT ;  /* 0x000000151200720b */ /* 0x000fda0003f04000 */
[----:B------:R0:W-:Y:S04]  /*0860*/  @P0 STL [R22+0x14], R21 ;  /* 0x0000141516000387 */ /* 0x0001e80000100800 */
[----:B------:R-:W-:Y:S01]  /*0870*/  @P0 STL [R22+0x18], R18 ;  /* 0x0000181216000387 */ /* 0x000fe20000100800 */
[----:B0-----:R-:W-:-:S05]  /*0880*/  @P0 IMAD.MOV.U32 R21, RZ, RZ, R18 ;  /* 0x000000ffff150224 */ /* 0x001fca00078e0012 */
[----:B------:R-:W-:-:S13]  /*0890*/  FSETP.GT.AND P1, PT, R21, R20, PT ;  /* 0x000000141500720b */ /* 0x000fda0003f24000 */
[----:B------:R0:W-:Y:S02]  /*08a0*/  @P1 STL.64 [R22+0x18], R20 ;  /* 0x0000181416001387 */ /* 0x0001e40000100a00 */
[----:B0-----:R-:W-:-:S05]  /*08b0*/  @P1 IMAD.MOV.U32 R20, RZ, RZ, R21 ;  /* 0x000000ffff141224 */ /* 0x001fca00078e0015 */
[----:B--2---:R-:W-:-:S13]  /*08c0*/  FSETP.GT.AND P0, PT, R20, R7, PT ;  /* 0x000000071400720b */ /* 0x004fda0003f04000 */
[----:B------:R0:W-:Y:S04]  /*08d0*/  @P0 STL [R22+0x1c], R7 ;  /* 0x00001c0716000387 */ /* 0x0001e80000100800 */
[----:B------:R2:W-:Y:S01]  /*08e0*/  @P0 STL [R22+0x20], R20 ;  /* 0x0000201416000387 */ /* 0x0005e20000100800 */
[----:B0-----:R-:W-:Y:S02]  /*08f0*/  @P0 IMAD.MOV.U32 R7, RZ, RZ, R20 ;  /* 0x000000ffff070224 */ /* 0x001fe400078e0014 */
[----:B--2---:R-:W-:Y:S01]  /*0900*/  VIADD R22, R22, 0x40 ;  /* 0x0000004016167836 */ /* 0x004fe20000000000 */
[----:B------:R-:W-:Y:S06]  /*0910*/  BRA.U UP2, `(.L_x_18) ;  /* 0xfffffff902d07547 */ /* 0x000fec000b83ffff */
.L_x_17:
[----:B------:R-:W-:Y:S05]  /*0920*/  BRA.U !UP0, `(.L_x_19) ;  /* 0x00000005087c7547 */ /* 0x000fea000b800000 */
[----:B------:R-:W-:-:S04]  /*0930*/  LOP3.LUT R6, RZ, R29, RZ, 0x33, !PT ;  /* 0x0000001dff067212 */ /* 0x000fc800078e33ff */
[----:B------:R-:W-:-:S04]  /*0940*/  LOP3.LUT R6, R6, 0xf, RZ, 0xc0, !PT ;  /* 0x0000000f06067812 */ /* 0x000fc800078ec0ff */
[C---:B------:R-:W-:Y:S01]  /*0950*/  LOP3.LUT P0, RZ, R6.reuse, 0x7, RZ, 0xc0, !PT ;  /* 0x0000000706ff7812 */ /* 0x040fe2000780c0ff */
[----:B------:R-:W-:-:S05]  /*0960*/  VIADD R7, R6, 0xffffffff ;  /* 0xffffffff06077836 */ /* 0x000fca0000000000 */
[----:B------:R-:W-:-:S13]  /*0970*/  ISETP.GE.U32.AND P1, PT, R7, 0x7, PT ;  /* 0x000000070700780c */ /* 0x000fda0003f26070 */
[----:B------:R-:W-:Y:S05]  /*0980*/  @!P1 BRA `(.L_x_20) ;  /* 0x00000000009c9947 */ /* 0x000fea0003800000 */
[----:B------:R-:W-:-:S05]  /*0990*/  IMAD R6, R4, 0x4, R5 ;  /* 0x0000000404067824 */ /* 0x000fca00078e0205 */
[----:B------:R-:W2:Y:S04]  /*09a0*/  LDL.64 R14, [R6] ;  /* 0x00000000060e7983 */ /* 0x000ea80000100a00 */
[----:B------:R-:W3:Y:S04]  /*09b0*/  LDL R9, [R6+0x8] ;  /* 0x0000080006097983 */ /* 0x000ee80000100800 */
[----:B------:R-:W4:Y:S04]  /*09c0*/  LDL R8, [R6+0xc] ;  /* 0x00000c0006087983 */ /* 0x000f280000100800 */
[----:B------:R-:W5:Y:S04]  /*09d0*/  LDL R11, [R6+0x10] ;  /* 0x00001000060b7983 */ /* 0x000f680000100800 */
[----:B------:R-:W5:Y:S04]  /*09e0*/  LDL R10, [R6+0x14] ;  /* 0x00001400060a7983 */ /* 0x000f680000100800 */
[----:B------:R-:W5:Y:S04]  /*09f0*/  LDL R13, [R6+0x18] ;  /* 0x00001800060d7983 */ /* 0x000f680000100800 */
[----:B------:R-:W5:Y:S04]  /*0a00*/  LDL R12, [R6+0x1c] ;  /* 0x00001c00060c7983 */ /* 0x000f680000100800 */
[----:B------:R-:W5:Y:S01]  /*0a10*/  LDL R7, [R6+0x20] ;  /* 0x0000200006077983 */ /* 0x000f620000100800 */
[----:B------:R-:W-:Y:S01]  /*0a20*/  VIADD R4, R4, 0x8 ;  /* 0x0000000804047836 */ /* 0x000fe20000000000 */
[----:B--2---:R-:W-:Y:S01]  /*0a30*/  FSETP.GT.AND P2, PT, R14, R15, PT ;  /* 0x0000000f0e00720b */ /* 0x004fe20003f44000 */
[----:B0-----:R-:W-:Y:S01]  /*0a40*/  IMAD.MOV.U32 R16, RZ, RZ, R15 ;  /* 0x000000ffff107224 */ /* 0x001fe200078e000f */
[----:B------:R-:W-:-:S11]  /*0a50*/  MOV R17, R14 ;  /* 0x0000000e00117202 */ /* 0x000fd60000000f00 */
[----:B------:R-:W-:Y:S01]  /*0a60*/  @P2 IMAD.MOV.U32 R15, RZ, RZ, R14 ;  /* 0x000000ffff0f2224 */ /* 0x000fe200078e000e */
[----:B------:R-:W-:Y:S04]  /*0a70*/  @P2 STL.64 [R6], R16 ;  /* 0x0000001006002387 */ /* 0x000fe80000100a00 */
[----:B---3--:R-:W-:-:S13]  /*0a80*/  FSETP.GT.AND P1, PT, R15, R9, PT ;  /* 0x000000090f00720b */ /* 0x008fda0003f24000 */
[----:B------:R0:W-:Y:S04]  /*0a90*/  @P1 STL [R6+0x4], R9 ;  /* 0x0000040906001387 */ /* 0x0001e80000100800 */
[----:B------:R-:W-:Y:S01]  /*0aa0*/  @P1 STL [R6+0x8], R15 ;  /* 0x0000080f06001387 */ /* 0x000fe20000100800 */
[----:B0-----:R-:W-:-:S05]  /*0ab0*/  @P1 IMAD.MOV.U32 R9, RZ, RZ, R15 ;  /* 0x000000ffff091224 */ /* 0x001fca00078e000f */
[----:B----4-:R-:W-:-:S13]  /*0ac0*/  FSETP.GT.AND P2, PT, R9, R8, PT ;  /* 0x000000080900720b */ /* 0x010fda0003f44000 */
[----:B------:R0:W-:Y:S02]  /*0ad0*/  @P2 STL.64 [R6+0x8], R8 ;  /* 0x0000080806002387 */ /* 0x0001e40000100a00 */
[----:B0-----:R-:W-:-:S05]  /*0ae0*/  @P2 IMAD.MOV.U32 R8, RZ, RZ, R9 ;  /* 0x000000ffff082224 */ /* 0x001fca00078e0009 */
[----:B-----5:R-:W-:-:S13]  /*0af0*/  FSETP.GT.AND P1, PT, R8, R11, PT ;  /* 0x0000000b0800720b */ /* 0x020fda0003f24000 */
        /* <DEDUP_REMOVED lines=15> */
[----:B------:R2:W-:Y:S02]  /*0bf0*/  @P1 STL [R6+0x20], R12 ;  /* 0x0000200c06001387 */ /* 0x0005e40000100800 */
.L_x_20:
[----:B------:R-:W-:Y:S05]  /*0c00*/  @!P0 BRA `(.L_x_19) ;  /* 0x0000000000c48947 */ /* 0x000fea0003800000 */
[----:B--2---:R-:W-:-:S04]  /*0c10*/  LOP3.LUT R6, RZ, R28, RZ, 0x33, !PT ;  /* 0x0000001cff067212 */ /* 0x004fc800078e33ff */
[----:B------:R-:W-:-:S04]  /*0c20*/  LOP3.LUT R6, R6, 0xffff, RZ, 0xc0, !PT ;  /* 0x0000ffff06067812 */ /* 0x000fc800078ec0ff */
[C---:B------:R-:W-:Y:S02]  /*0c30*/  LOP3.LUT R7, R6.reuse, 0x7, RZ, 0xc0, !PT ;  /* 0x0000000706077812 */ /* 0x040fe400078ec0ff */
[----:B------:R-:W-:Y:S02]  /*0c40*/  LOP3.LUT R8, R6, 0x3, RZ, 0xc0, !PT ;  /* 0x0000000306087812 */ /* 0x000fe400078ec0ff */
[----:B------:R-:W-:Y:S02]  /*0c50*/  IADD3 R7, PT, PT, R7, -0x1, RZ ;  /* 0xffffffff07077810 */ /* 0x000fe40007ffe0ff */
[----:B------:R-:W-:Y:S02]  /*0c60*/  ISETP.NE.AND P0, PT, R8, RZ, PT ;  /* 0x000000ff0800720c */ /* 0x000fe40003f05270 */
[----:B------:R-:W-:-:S13]  /*0c70*/  ISETP.GE.U32.AND P1, PT, R7, 0x3, PT ;  /* 0x000000030700780c */ /* 0x000fda0003f26070 */
[----:B------:R-:W-:Y:S05]  /*0c80*/  @!P1 BRA `(.L_x_21) ;  /* 0x0000000000549947 */ /* 0x000fea0003800000 */
[----:B------:R-:W-:-:S05]  /*0c90*/  IMAD R12, R4, 0x4, R5 ;  /* 0x00000004040c7824 */ /* 0x000fca00078e0205 */
[----:B------:R-:W2:Y:S04]  /*0ca0*/  LDL.64 R10, [R12] ;  /* 0x000000000c0a7983 */ /* 0x000ea80000100a00 */
[----:B------:R-:W3:Y:S04]  /*0cb0*/  LDL R7, [R12+0x8] ;  /* 0x000008000c077983 */ /* 0x000ee80000100800 */
[----:B------:R-:W4:Y:S04]  /*0cc0*/  LDL R6, [R12+0xc] ;  /* 0x00000c000c067983 */ /* 0x000f280000100800 */
[----:B------:R-:W5:Y:S01]  /*0cd0*/  LDL R9, [R12+0x10] ;  /* 0x000010000c097983 */ /* 0x000f620000100800 */
[----:B------:R-:W-:Y:S01]  /*0ce0*/  VIADD R4, R4, 0x4 ;  /* 0x0000000404047836 */ /* 0x000fe20000000000 */
[----:B--2---:R-:W-:Y:S01]  /*0cf0*/  FSETP.GT.AND P2, PT, R10, R11, PT ;  /* 0x0000000b0a00720b */ /* 0x004fe20003f44000 */
[----:B------:R-:W-:-:S02]  /*0d00*/  IMAD.MOV.U32 R14, RZ, RZ, R11 ;  /* 0x000000ffff0e7224 */ /* 0x000fc400078e000b */
[----:B------:R-:W-:-:S10]  /*0d10*/  IMAD.MOV.U32 R15, RZ, RZ, R10 ;  /* 0x000000ffff0f7224 */ /* 0x000fd400078e000a */
[----:B------:R-:W-:Y:S01]  /*0d20*/  @P2 IMAD.MOV.U32 R11, RZ, RZ, R10 ;  /* 0x000000ffff0b2224 */ /* 0x000fe200078e000a */
[----:B------:R-:W-:Y:S04]  /*0d30*/  @P2 STL.64 [R12], R14 ;  /* 0x0000000e0c002387 */ /* 0x000fe80000100a00 */
[----:B---3--:R-:W-:-:S13]  /*0d40*/  FSETP.GT.AND P1, PT, R11, R7, PT ;  /* 0x000000070b00720b */ /* 0x008fda0003f24000 */
[----:B------:R2:W-:Y:S04]  /*0d50*/  @P1 STL [R12+0x4], R7 ;  /* 0x000004070c001387 */ /* 0x0005e80000100800 */
[----:B------:R-:W-:Y:S01]  /*0d60*/  @P1 STL [R12+0x8], R11 ;  /* 0x0000080b0c001387 */ /* 0x000fe20000100800 */
[----:B--2---:R-:W-:-:S05]  /*0d70*/  @P1 IMAD.MOV.U32 R7, RZ, RZ, R11 ;  /* 0x000000ffff071224 */ /* 0x004fca00078e000b */
[----:B----4-:R-:W-:-:S13]  /*0d80*/  FSETP.GT.AND P2, PT, R7, R6, PT ;  /* 0x000000060700720b */ /* 0x010fda0003f44000 */
[----:B------:R2:W-:Y:S02]  /*0d90*/  @P2 STL.64 [R12+0x8], R6 ;  /* 0x000008060c002387 */ /* 0x0005e40000100a00 */
[----:B--2---:R-:W-:-:S05]  /*0da0*/  @P2 IMAD.MOV.U32 R6, RZ, RZ, R7 ;  /* 0x000000ffff062224 */ /* 0x004fca00078e0007 */
[----:B-----5:R-:W-:-:S13]  /*0db0*/  FSETP.GT.AND P1, PT, R6, R9, PT ;  /* 0x000000090600720b */ /* 0x020fda0003f24000 */
[----:B------:R2:W-:Y:S04]  /*0dc0*/  @P1 STL [R12+0xc], R9 ;  /* 0x00000c090c001387 */ /* 0x0005e80000100800 */
[----:B------:R2:W-:Y:S02]  /*0dd0*/  @P1 STL [R12+0x10], R6 ;  /* 0x000010060c001387 */ /* 0x0005e40000100800 */
.L_x_21:
[----:B------:R-:W-:Y:S05]  /*0de0*/  @!P0 BRA `(.L_x_19) ;  /* 0x00000000004c8947 */ /* 0x000fea0003800000 */
[----:B------:R-:W-:-:S05]  /*0df0*/  LEA R4, R4, R5, 0x2 ;  /* 0x0000000504047211 */ /* 0x000fca00078e10ff */
[----:B--2---:R-:W2:Y:S01]  /*0e00*/  LDL.64 R6, [R4] ;  /* 0x0000000004067983 */ /* 0x004ea20000100a00 */
[----:B------:R-:W-:Y:S02]  /*0e10*/  ISETP.NE.AND P1, PT, R8, 0x1, PT ;  /* 0x000000010800780c */ /* 0x000fe40003f25270 */
[----:B--2---:R-:W-:Y:S01]  /*0e20*/  FSETP.GT.AND P0, PT, R6, R7, PT ;  /* 0x000000070600720b */ /* 0x004fe20003f04000 */
[----:B------:R-:W-:Y:S02]  /*0e30*/  IMAD.MOV.U32 R10, RZ, RZ, R7 ;  /* 0x000000ffff0a7224 */ /* 0x000fe400078e0007 */
[----:B------:R-:W-:-:S10]  /*0e40*/  IMAD.MOV.U32 R11, RZ, RZ, R6 ;  /* 0x000000ffff0b7224 */ /* 0x000fd400078e0006 */
[----:B------:R3:W-:Y:S01]  /*0e50*/  @P0 STL.64 [R4], R10 ;  /* 0x0000000a04000387 */ /* 0x0007e20000100a00 */
[----:B------:R-:W-:Y:S01]  /*0e60*/  @P0 IMAD.MOV.U32 R7, RZ, RZ, R6 ;  /* 0x000000ffff070224 */ /* 0x000fe200078e0006 */
[----:B------:R-:W-:Y:S06]  /*0e70*/  @!P1 BRA `(.L_x_19) ;  /* 0x0000000000289947 */ /* 0x000fec0003800000 */
[----:B------:R-:W2:Y:S01]  /*0e80*/  LDL R9, [R4+0x8] ;  /* 0x0000080004097983 */ /* 0x000ea20000100800 */
[----:B------:R-:W-:Y:S02]  /*0e90*/  ISETP.NE.AND P1, PT, R8, 0x2, PT ;  /* 0x000000020800780c */ /* 0x000fe40003f25270 */
[----:B--2---:R-:W-:-:S13]  /*0ea0*/  FSETP.GT.AND P0, PT, R7, R9, PT ;  /* 0x000000090700720b */ /* 0x004fda0003f04000 */
[----:B------:R-:W-:Y:S04]  /*0eb0*/  @P0 STL [R4+0x8], R7 ;  /* 0x0000080704000387 */ /* 0x000fe80000100800 */
[----:B------:R2:W-:Y:S02]  /*0ec0*/  @P0 STL [R4+0x4], R9 ;  /* 0x0000040904000387 */ /* 0x0005e40000100800 */
[----:B--2---:R-:W-:Y:S01]  /*0ed0*/  @P0 IMAD.MOV.U32 R9, RZ, RZ, R7 ;  /* 0x000000ffff090224 */ /* 0x004fe200078e0007 */
[----:B------:R-:W-:Y:S06]  /*0ee0*/  @!P1 BRA `(.L_x_19) ;  /* 0x00000000000c9947 */ /* 0x000fec0003800000 */
[----:B------:R-:W2:Y:S02]  /*0ef0*/  LDL R8, [R4+0xc] ;  /* 0x00000c0004087983 */ /* 0x000ea40000100800 */
[----:B--2---:R-:W-:-:S13]  /*0f00*/  FSETP.GT.AND P0, PT, R9, R8, PT ;  /* 0x000000080900720b */ /* 0x004fda0003f04000 */
[----:B------:R4:W-:Y:S02]  /*0f10*/  @P0 STL.64 [R4+0x8], R8 ;  /* 0x0000080804000387 */ /* 0x0009e40000100a00 */
.L_x_19:
[----:B------:R-:W-:Y:S01]  /*0f20*/  VIADD R29, R29, 0x1 ;  /* 0x000000011d1d7836 */ /* 0x000fe20000000000 */
[----:B------:R-:W-:Y:S01]  /*0f30*/  UIADD3 UR5, UPT, UPT, UR5, -0x1, URZ ;  /* 0xffffffff05057890 */ /* 0x000fe2000fffe0ff */
[----:B------:R-:W-:Y:S01]  /*0f40*/  VIADD R28, R28, 0x1 ;  /* 0x000000011c1c7836 */ /* 0x000fe20000000000 */
[----:B------:R-:W-:Y:S10]  /*0f50*/  BRA.U UP1, `(.L_x_22) ;  /* 0xfffffff501107547 */ /* 0x000ff4000b83ffff */
[----:B--234-:R-:W2:Y:S04]  /*0f60*/  LDL.128 R4, [R1] ;  /* 0x0000000001047983 */ /* 0x01cea80000100c00 */
[----:B------:R-:W3:Y:S04]  /*0f70*/  LDL.128 R24, [R1+0x10] ;  /* 0x0000100001187983 */ /* 0x000ee80000100c00 */
[----:B0-----:R-:W4:Y:S04]  /*0f80*/  LDL.128 R20, [R1+0x20] ;  /* 0x0000200001147983 */ /* 0x001f280000100c00 */
[----:B------:R-:W5:Y:S04]  /*0f90*/  LDL.128 R16, [R1+0x30] ;  /* 0x0000300001107983 */ /* 0x000f680000100c00 */
[----:B------:R-:W5:Y:S04]  /*0fa0*/  LDL.128 R12, [R1+0x40] ;  /* 0x00004000010c7983 */ /* 0x000f680000100c00 */
[----:B------:R-:W5:Y:S04]  /*0fb0*/  LDL.128 R8, [R1+0x50] ;  /* 0x0000500001087983 */ /* 0x000f680000100c00 */
[----:B--2---:R-:W-:Y:S04]  /*0fc0*/  STG.E desc[UR8][R2.64], R4 ;  /* 0x0000000402007986 */ /* 0x004fe8000c101908 */
[----:B------:R-:W-:Y:S04]  /*0fd0*/  STG.E desc[UR8][R2.64+0x4], R5 ;  /* 0x0000040502007986 */ /* 0x000fe8000c101908 */
[----:B------:R-:W-:Y:S04]  /*0fe0*/  STG.E desc[UR8][R2.64+0x8], R6 ;  /* 0x0000080602007986 */ /* 0x000fe8000c101908 */
[----:B------:R0:W-:Y:S04]  /*0ff0*/  STG.E desc[UR8][R2.64+0xc], R7 ;  /* 0x00000c0702007986 */ /* 0x0001e8000c101908 */
[----:B---3--:R-:W-:Y:S04]  /*1000*/  STG.E desc[UR8][R2.64+0x10], R24 ;  /* 0x0000101802007986 */ /* 0x008fe8000c101908 */
[----:B------:R-:W-:Y:S04]  /*1010*/  STG.E desc[UR8][R2.64+0x14], R25 ;  /* 0x0000141902007986 */ /* 0x000fe8000c101908 */
[----:B------:R-:W-:Y:S04]  /*1020*/  STG.E desc[UR8][R2.64+0x18], R26 ;  /* 0x0000181a02007986 */ /* 0x000fe8000c101908 */
[----:B------:R2:W-:Y:S04]  /*1030*/  STG.E desc[UR8][R2.64+0x1c], R27 ;  /* 0x00001c1b02007986 */ /* 0x0005e8000c101908 */
[----:B0-----:R-:W3:Y:S04]  /*1040*/  LDL.128 R4, [R1+0x60] ;  /* 0x0000600001047983 */ /* 0x001ee80000100c00 */
[----:B--2---:R-:W2:Y:S04]  /*1050*/  LDL.128 R24, [R1+0x70] ;  /* 0x0000700001187983 */ /* 0x004ea80000100c00 */
[----:B----4-:R-:W-:Y:S04]  /*1060*/  STG.E desc[UR8][R2.64+0x20], R20 ;  /* 0x0000201402007986 */ /* 0x010fe8000c101908 */
[----:B------:R-:W-:Y:S04]  /*1070*/  STG.E desc[UR8][R2.64+0x24], R21 ;  /* 0x0000241502007986 */ /* 0x000fe8000c101908 */
[----:B------:R-:W-:Y:S04]  /*1080*/  STG.E desc[UR8][R2.64+0x28], R22 ;  /* 0x0000281602007986 */ /* 0x000fe8000c101908 */
[----:B------:R-:W-:Y:S04]  /*1090*/  STG.E desc[UR8][R2.64+0x2c], R23 ;  /* 0x00002c1702007986 */ /* 0x000fe8000c101908 */
[----:B-----5:R-:W-:Y:S04]  /*10a0*/  STG.E desc[UR8][R2.64+0x30], R16 ;  /* 0x0000301002007986 */ /* 0x020fe8000c101908 */
[----:B------:R-:W-:Y:S04]  /*10b0*/  STG.E desc[UR8][R2.64+0x34], R17 ;  /* 0x0000341102007986 */ /* 0x000fe8000c101908 */
        /* <DEDUP_REMOVED lines=10> */
[----:B---3--:R-:W-:Y:S04]  /*1160*/  STG.E desc[UR8][R2.64+0x60], R4 ;  /* 0x0000600402007986 */ /* 0x008fe8000c101908 */
[----:B------:R-:W-:Y:S04]  /*1170*/  STG.E desc[UR8][R2.64+0x64], R5 ;  /* 0x0000640502007986 */ /* 0x000fe8000c101908 */
[----:B------:R-:W-:Y:S04]  /*1180*/  STG.E desc[UR8][R2.64+0x68], R6 ;  /* 0x0000680602007986 */ /* 0x000fe8000c101908 */
[----:B------:R-:W-:Y:S04]  /*1190*/  STG.E desc[UR8][R2.64+0x6c], R7 ;  /* 0x00006c0702007986 */ /* 0x000fe8000c101908 */
[----:B--2---:R-:W-:Y:S04]  /*11a0*/  STG.E desc[UR8][R2.64+0x70], R24 ;  /* 0x0000701802007986 */ /* 0x004fe8000c101908 */
[----:B------:R-:W-:Y:S04]  /*11b0*/  STG.E desc[UR8][R2.64+0x74], R25 ;  /* 0x0000741902007986 */ /* 0x000fe8000c101908 */
[----:B------:R-:W-:Y:S04]  /*11c0*/  STG.E desc[UR8][R2.64+0x78], R26 ;  /* 0x0000781a02007986 */ /* 0x000fe8000c101908 */
[----:B------:R-:W-:Y:S01]  /*11d0*/  STG.E desc[UR8][R2.64+0x7c], R27 ;  /* 0x00007c1b02007986 */ /* 0x000fe2000c101908 */
[----:B------:R-:W-:Y:S05]  /*11e0*/  EXIT ;  /* 0x000000000000794d */ /* 0x000fea0003800000 */
.L_x_23:
        /* <DEDUP_REMOVED lines=9> */
.L_x_25:


//--------------------- .nv.shared._Z12merge_chunksPfS_ --------------------------
	.section	.nv.shared._Z12merge_chunksPfS_,"aw",@nobits
	.sectionflags	@""
	.align	4
.nv.shared._Z12merge_chunksPfS_:
	.zero		1280


//--------------------- .nv.shared.reserved.0     --------------------------
	.section	.nv.shared.reserved.0,"aw",@nobits
	.weak		__nv_reservedSMEM_offset_0_alias
	.size		__nv_reservedSMEM_offset_0_alias, 0, 64
	.other		__nv_reservedSMEM_offset_0_alias,@"STO_CUDA_RESERVED_SHARED STV_DEFAULT"
__nv_reservedSMEM_offset_0_alias:
	.zero		0
	.zero		64


//--------------------- .nv.constant0._Z12merge_chunksPfS_ --------------------------
	.section	.nv.constant0._Z12merge_chunksPfS_,"a",@progbits
	.sectionflags	@""
	.align	4
.nv.constant0._Z12merge_chunksPfS_:
	.zero		912


//--------------------- .nv.constant0._Z18bubble_sort_chunksPf --------------------------
	.section	.nv.constant0._Z18bubble_sort_chunksPf,"a",@progbits
	.sectionflags	@""
	.align	4
.nv.constant0._Z18bubble_sort_chunksPf:
	.zero		904


//--------------------- SYMBOLS --------------------------

	.type		.nv.reservedSmem.offset0,@object
	.size		.nv.reservedSmem.offset0,0x4
	.type		.nv.reservedSmem.cap,@object
	.size		.nv.reservedSmem.cap,0x4
